







.version 5.0
.target sm_61
.address_size 64


.global .align 8 .b8 _ZTVSt9basic_iosIcSt11char_traitsIcEE[32];
.global .align 8 .b8 _ZTVSt15basic_streambufIcSt11char_traitsIcEE[128];
.global .align 8 .b8 _ZTVNSt7__cxx1115basic_stringbufIcSt11char_traitsIcESaIcEEE[128];
.global .align 8 .b8 _ZTTSi[8];
.global .align 8 .b8 _ZTTSo[8];
.global .align 8 .b8 _ZTTSd[8];
.global .align 8 .b8 _ZTTNSt7__cxx1118basic_stringstreamIcSt11char_traitsIcESaIcEEE[8];
.global .align 8 .b8 _ZTVN10__cxxabiv117__class_type_infoE[8];
.global .align 8 .b8 _ZTVN10__cxxabiv120__si_class_type_infoE[8];
.global .align 8 .b8 _ZTVN4gloo13EnforceNotMetE[40];

.visible .entry _ZN4gloo22_Kernel_int8_t_cudaSumEPaPKai(
.param .u64 _ZN4gloo22_Kernel_int8_t_cudaSumEPaPKai_param_0,
.param .u64 _ZN4gloo22_Kernel_int8_t_cudaSumEPaPKai_param_1,
.param .u32 _ZN4gloo22_Kernel_int8_t_cudaSumEPaPKai_param_2
)
{
.reg .pred %p<3>;
.reg .b32 %r<14>;
.reg .b64 %rd<8>;


ld.param.u64 %rd3, [_ZN4gloo22_Kernel_int8_t_cudaSumEPaPKai_param_0];
ld.param.u64 %rd4, [_ZN4gloo22_Kernel_int8_t_cudaSumEPaPKai_param_1];
ld.param.u32 %r6, [_ZN4gloo22_Kernel_int8_t_cudaSumEPaPKai_param_2];
mov.u32 %r1, %ntid.x;
mov.u32 %r7, %ctaid.x;
mov.u32 %r8, %tid.x;
mad.lo.s32 %r13, %r1, %r7, %r8;
setp.ge.s32	%p1, %r13, %r6;
@%p1 bra BB0_3;

cvta.to.global.u64 %rd1, %rd4;
cvta.to.global.u64 %rd2, %rd3;
mov.u32 %r9, %nctaid.x;
mul.lo.s32 %r3, %r9, %r1;

BB0_2:
cvt.s64.s32	%rd5, %r13;
add.s64 %rd6, %rd2, %rd5;
ld.global.u8 %r10, [%rd6];
add.s64 %rd7, %rd1, %rd5;
ld.global.u8 %r11, [%rd7];
add.s32 %r12, %r11, %r10;
st.global.u8 [%rd6], %r12;
add.s32 %r13, %r3, %r13;
setp.lt.s32	%p2, %r13, %r6;
@%p2 bra BB0_2;

BB0_3:
ret;
}


.visible .entry _ZN4gloo26_Kernel_int8_t_cudaProductEPaPKai(
.param .u64 _ZN4gloo26_Kernel_int8_t_cudaProductEPaPKai_param_0,
.param .u64 _ZN4gloo26_Kernel_int8_t_cudaProductEPaPKai_param_1,
.param .u32 _ZN4gloo26_Kernel_int8_t_cudaProductEPaPKai_param_2
)
{
.reg .pred %p<3>;
.reg .b16 %rs<3>;
.reg .b32 %r<12>;
.reg .b64 %rd<8>;


ld.param.u64 %rd3, [_ZN4gloo26_Kernel_int8_t_cudaProductEPaPKai_param_0];
ld.param.u64 %rd4, [_ZN4gloo26_Kernel_int8_t_cudaProductEPaPKai_param_1];
ld.param.u32 %r6, [_ZN4gloo26_Kernel_int8_t_cudaProductEPaPKai_param_2];
mov.u32 %r1, %ntid.x;
mov.u32 %r7, %ctaid.x;
mov.u32 %r8, %tid.x;
mad.lo.s32 %r11, %r1, %r7, %r8;
setp.ge.s32	%p1, %r11, %r6;
@%p1 bra BB1_3;

cvta.to.global.u64 %rd1, %rd4;
cvta.to.global.u64 %rd2, %rd3;
mov.u32 %r9, %nctaid.x;
mul.lo.s32 %r3, %r9, %r1;

BB1_2:
cvt.s64.s32	%rd5, %r11;
add.s64 %rd6, %rd2, %rd5;
add.s64 %rd7, %rd1, %rd5;
ld.global.s8 %rs1, [%rd6];
ld.global.s8 %rs2, [%rd7];
mul.wide.s16 %r10, %rs2, %rs1;
st.global.u8 [%rd6], %r10;
add.s32 %r11, %r3, %r11;
setp.lt.s32	%p2, %r11, %r6;
@%p2 bra BB1_2;

BB1_3:
ret;
}


.visible .entry _ZN4gloo23_Kernel_uint8_t_cudaSumEPhPKhi(
.param .u64 _ZN4gloo23_Kernel_uint8_t_cudaSumEPhPKhi_param_0,
.param .u64 _ZN4gloo23_Kernel_uint8_t_cudaSumEPhPKhi_param_1,
.param .u32 _ZN4gloo23_Kernel_uint8_t_cudaSumEPhPKhi_param_2
)
{
.reg .pred %p<3>;
.reg .b32 %r<14>;
.reg .b64 %rd<8>;


ld.param.u64 %rd3, [_ZN4gloo23_Kernel_uint8_t_cudaSumEPhPKhi_param_0];
ld.param.u64 %rd4, [_ZN4gloo23_Kernel_uint8_t_cudaSumEPhPKhi_param_1];
ld.param.u32 %r6, [_ZN4gloo23_Kernel_uint8_t_cudaSumEPhPKhi_param_2];
mov.u32 %r1, %ntid.x;
mov.u32 %r7, %ctaid.x;
mov.u32 %r8, %tid.x;
mad.lo.s32 %r13, %r1, %r7, %r8;
setp.ge.s32	%p1, %r13, %r6;
@%p1 bra BB2_3;

cvta.to.global.u64 %rd1, %rd4;
cvta.to.global.u64 %rd2, %rd3;
mov.u32 %r9, %nctaid.x;
mul.lo.s32 %r3, %r9, %r1;

BB2_2:
cvt.s64.s32	%rd5, %r13;
add.s64 %rd6, %rd2, %rd5;
ld.global.u8 %r10, [%rd6];
add.s64 %rd7, %rd1, %rd5;
ld.global.u8 %r11, [%rd7];
add.s32 %r12, %r11, %r10;
st.global.u8 [%rd6], %r12;
add.s32 %r13, %r3, %r13;
setp.lt.s32	%p2, %r13, %r6;
@%p2 bra BB2_2;

BB2_3:
ret;
}


.visible .entry _ZN4gloo27_Kernel_uint8_t_cudaProductEPhPKhi(
.param .u64 _ZN4gloo27_Kernel_uint8_t_cudaProductEPhPKhi_param_0,
.param .u64 _ZN4gloo27_Kernel_uint8_t_cudaProductEPhPKhi_param_1,
.param .u32 _ZN4gloo27_Kernel_uint8_t_cudaProductEPhPKhi_param_2
)
{
.reg .pred %p<3>;
.reg .b16 %rs<3>;
.reg .b32 %r<12>;
.reg .b64 %rd<8>;


ld.param.u64 %rd3, [_ZN4gloo27_Kernel_uint8_t_cudaProductEPhPKhi_param_0];
ld.param.u64 %rd4, [_ZN4gloo27_Kernel_uint8_t_cudaProductEPhPKhi_param_1];
ld.param.u32 %r6, [_ZN4gloo27_Kernel_uint8_t_cudaProductEPhPKhi_param_2];
mov.u32 %r1, %ntid.x;
mov.u32 %r7, %ctaid.x;
mov.u32 %r8, %tid.x;
mad.lo.s32 %r11, %r1, %r7, %r8;
setp.ge.s32	%p1, %r11, %r6;
@%p1 bra BB3_3;

cvta.to.global.u64 %rd1, %rd4;
cvta.to.global.u64 %rd2, %rd3;
mov.u32 %r9, %nctaid.x;
mul.lo.s32 %r3, %r9, %r1;

BB3_2:
cvt.s64.s32	%rd5, %r11;
add.s64 %rd6, %rd2, %rd5;
add.s64 %rd7, %rd1, %rd5;
ld.global.u8 %rs1, [%rd6];
ld.global.u8 %rs2, [%rd7];
mul.wide.u16 %r10, %rs2, %rs1;
st.global.u8 [%rd6], %r10;
add.s32 %r11, %r3, %r11;
setp.lt.s32	%p2, %r11, %r6;
@%p2 bra BB3_2;

BB3_3:
ret;
}


.visible .entry _ZN4gloo23_Kernel_int32_t_cudaSumEPiPKii(
.param .u64 _ZN4gloo23_Kernel_int32_t_cudaSumEPiPKii_param_0,
.param .u64 _ZN4gloo23_Kernel_int32_t_cudaSumEPiPKii_param_1,
.param .u32 _ZN4gloo23_Kernel_int32_t_cudaSumEPiPKii_param_2
)
{
.reg .pred %p<3>;
.reg .b32 %r<14>;
.reg .b64 %rd<8>;


ld.param.u64 %rd3, [_ZN4gloo23_Kernel_int32_t_cudaSumEPiPKii_param_0];
ld.param.u64 %rd4, [_ZN4gloo23_Kernel_int32_t_cudaSumEPiPKii_param_1];
ld.param.u32 %r6, [_ZN4gloo23_Kernel_int32_t_cudaSumEPiPKii_param_2];
mov.u32 %r1, %ntid.x;
mov.u32 %r7, %ctaid.x;
mov.u32 %r8, %tid.x;
mad.lo.s32 %r13, %r1, %r7, %r8;
setp.ge.s32	%p1, %r13, %r6;
@%p1 bra BB4_3;

cvta.to.global.u64 %rd1, %rd4;
cvta.to.global.u64 %rd2, %rd3;
mov.u32 %r9, %nctaid.x;
mul.lo.s32 %r3, %r9, %r1;

BB4_2:
mul.wide.s32 %rd5, %r13, 4;
add.s64 %rd6, %rd2, %rd5;
add.s64 %rd7, %rd1, %rd5;
ld.global.u32 %r10, [%rd7];
ld.global.u32 %r11, [%rd6];
add.s32 %r12, %r10, %r11;
st.global.u32 [%rd6], %r12;
add.s32 %r13, %r3, %r13;
setp.lt.s32	%p2, %r13, %r6;
@%p2 bra BB4_2;

BB4_3:
ret;
}


.visible .entry _ZN4gloo27_Kernel_int32_t_cudaProductEPiPKii(
.param .u64 _ZN4gloo27_Kernel_int32_t_cudaProductEPiPKii_param_0,
.param .u64 _ZN4gloo27_Kernel_int32_t_cudaProductEPiPKii_param_1,
.param .u32 _ZN4gloo27_Kernel_int32_t_cudaProductEPiPKii_param_2
)
{
.reg .pred %p<3>;
.reg .b32 %r<14>;
.reg .b64 %rd<8>;


ld.param.u64 %rd3, [_ZN4gloo27_Kernel_int32_t_cudaProductEPiPKii_param_0];
ld.param.u64 %rd4, [_ZN4gloo27_Kernel_int32_t_cudaProductEPiPKii_param_1];
ld.param.u32 %r6, [_ZN4gloo27_Kernel_int32_t_cudaProductEPiPKii_param_2];
mov.u32 %r1, %ntid.x;
mov.u32 %r7, %ctaid.x;
mov.u32 %r8, %tid.x;
mad.lo.s32 %r13, %r1, %r7, %r8;
setp.ge.s32	%p1, %r13, %r6;
@%p1 bra BB5_3;

cvta.to.global.u64 %rd1, %rd4;
cvta.to.global.u64 %rd2, %rd3;
mov.u32 %r9, %nctaid.x;
mul.lo.s32 %r3, %r9, %r1;

BB5_2:
mul.wide.s32 %rd5, %r13, 4;
add.s64 %rd6, %rd2, %rd5;
add.s64 %rd7, %rd1, %rd5;
ld.global.u32 %r10, [%rd7];
ld.global.u32 %r11, [%rd6];
mul.lo.s32 %r12, %r10, %r11;
st.global.u32 [%rd6], %r12;
add.s32 %r13, %r3, %r13;
setp.lt.s32	%p2, %r13, %r6;
@%p2 bra BB5_2;

BB5_3:
ret;
}


.visible .entry _ZN4gloo23_Kernel_int64_t_cudaSumEPlPKli(
.param .u64 _ZN4gloo23_Kernel_int64_t_cudaSumEPlPKli_param_0,
.param .u64 _ZN4gloo23_Kernel_int64_t_cudaSumEPlPKli_param_1,
.param .u32 _ZN4gloo23_Kernel_int64_t_cudaSumEPlPKli_param_2
)
{
.reg .pred %p<3>;
.reg .b32 %r<11>;
.reg .b64 %rd<11>;


ld.param.u64 %rd3, [_ZN4gloo23_Kernel_int64_t_cudaSumEPlPKli_param_0];
ld.param.u64 %rd4, [_ZN4gloo23_Kernel_int64_t_cudaSumEPlPKli_param_1];
ld.param.u32 %r6, [_ZN4gloo23_Kernel_int64_t_cudaSumEPlPKli_param_2];
mov.u32 %r1, %ntid.x;
mov.u32 %r7, %ctaid.x;
mov.u32 %r8, %tid.x;
mad.lo.s32 %r10, %r1, %r7, %r8;
setp.ge.s32	%p1, %r10, %r6;
@%p1 bra BB6_3;

cvta.to.global.u64 %rd1, %rd4;
cvta.to.global.u64 %rd2, %rd3;
mov.u32 %r9, %nctaid.x;
mul.lo.s32 %r3, %r9, %r1;

BB6_2:
mul.wide.s32 %rd5, %r10, 8;
add.s64 %rd6, %rd2, %rd5;
add.s64 %rd7, %rd1, %rd5;
ld.global.u64 %rd8, [%rd7];
ld.global.u64 %rd9, [%rd6];
add.s64 %rd10, %rd8, %rd9;
st.global.u64 [%rd6], %rd10;
add.s32 %r10, %r3, %r10;
setp.lt.s32	%p2, %r10, %r6;
@%p2 bra BB6_2;

BB6_3:
ret;
}


.visible .entry _ZN4gloo27_Kernel_int64_t_cudaProductEPlPKli(
.param .u64 _ZN4gloo27_Kernel_int64_t_cudaProductEPlPKli_param_0,
.param .u64 _ZN4gloo27_Kernel_int64_t_cudaProductEPlPKli_param_1,
.param .u32 _ZN4gloo27_Kernel_int64_t_cudaProductEPlPKli_param_2
)
{
.reg .pred %p<3>;
.reg .b32 %r<11>;
.reg .b64 %rd<11>;


ld.param.u64 %rd3, [_ZN4gloo27_Kernel_int64_t_cudaProductEPlPKli_param_0];
ld.param.u64 %rd4, [_ZN4gloo27_Kernel_int64_t_cudaProductEPlPKli_param_1];
ld.param.u32 %r6, [_ZN4gloo27_Kernel_int64_t_cudaProductEPlPKli_param_2];
mov.u32 %r1, %ntid.x;
mov.u32 %r7, %ctaid.x;
mov.u32 %r8, %tid.x;
mad.lo.s32 %r10, %r1, %r7, %r8;
setp.ge.s32	%p1, %r10, %r6;
@%p1 bra BB7_3;

cvta.to.global.u64 %rd1, %rd4;
cvta.to.global.u64 %rd2, %rd3;
mov.u32 %r9, %nctaid.x;
mul.lo.s32 %r3, %r9, %r1;

BB7_2:
mul.wide.s32 %rd5, %r10, 8;
add.s64 %rd6, %rd2, %rd5;
add.s64 %rd7, %rd1, %rd5;
ld.global.u64 %rd8, [%rd7];
ld.global.u64 %rd9, [%rd6];
mul.lo.s64 %rd10, %rd8, %rd9;
st.global.u64 [%rd6], %rd10;
add.s32 %r10, %r3, %r10;
setp.lt.s32	%p2, %r10, %r6;
@%p2 bra BB7_2;

BB7_3:
ret;
}


.visible .entry _ZN4gloo24_Kernel_uint64_t_cudaSumEPmPKmi(
.param .u64 _ZN4gloo24_Kernel_uint64_t_cudaSumEPmPKmi_param_0,
.param .u64 _ZN4gloo24_Kernel_uint64_t_cudaSumEPmPKmi_param_1,
.param .u32 _ZN4gloo24_Kernel_uint64_t_cudaSumEPmPKmi_param_2
)
{
.reg .pred %p<3>;
.reg .b32 %r<11>;
.reg .b64 %rd<11>;


ld.param.u64 %rd3, [_ZN4gloo24_Kernel_uint64_t_cudaSumEPmPKmi_param_0];
ld.param.u64 %rd4, [_ZN4gloo24_Kernel_uint64_t_cudaSumEPmPKmi_param_1];
ld.param.u32 %r6, [_ZN4gloo24_Kernel_uint64_t_cudaSumEPmPKmi_param_2];
mov.u32 %r1, %ntid.x;
mov.u32 %r7, %ctaid.x;
mov.u32 %r8, %tid.x;
mad.lo.s32 %r10, %r1, %r7, %r8;
setp.ge.s32	%p1, %r10, %r6;
@%p1 bra BB8_3;

cvta.to.global.u64 %rd1, %rd4;
cvta.to.global.u64 %rd2, %rd3;
mov.u32 %r9, %nctaid.x;
mul.lo.s32 %r3, %r9, %r1;

BB8_2:
mul.wide.s32 %rd5, %r10, 8;
add.s64 %rd6, %rd2, %rd5;
add.s64 %rd7, %rd1, %rd5;
ld.global.u64 %rd8, [%rd7];
ld.global.u64 %rd9, [%rd6];
add.s64 %rd10, %rd8, %rd9;
st.global.u64 [%rd6], %rd10;
add.s32 %r10, %r3, %r10;
setp.lt.s32	%p2, %r10, %r6;
@%p2 bra BB8_2;

BB8_3:
ret;
}


.visible .entry _ZN4gloo28_Kernel_uint64_t_cudaProductEPmPKmi(
.param .u64 _ZN4gloo28_Kernel_uint64_t_cudaProductEPmPKmi_param_0,
.param .u64 _ZN4gloo28_Kernel_uint64_t_cudaProductEPmPKmi_param_1,
.param .u32 _ZN4gloo28_Kernel_uint64_t_cudaProductEPmPKmi_param_2
)
{
.reg .pred %p<3>;
.reg .b32 %r<11>;
.reg .b64 %rd<11>;


ld.param.u64 %rd3, [_ZN4gloo28_Kernel_uint64_t_cudaProductEPmPKmi_param_0];
ld.param.u64 %rd4, [_ZN4gloo28_Kernel_uint64_t_cudaProductEPmPKmi_param_1];
ld.param.u32 %r6, [_ZN4gloo28_Kernel_uint64_t_cudaProductEPmPKmi_param_2];
mov.u32 %r1, %ntid.x;
mov.u32 %r7, %ctaid.x;
mov.u32 %r8, %tid.x;
mad.lo.s32 %r10, %r1, %r7, %r8;
setp.ge.s32	%p1, %r10, %r6;
@%p1 bra BB9_3;

cvta.to.global.u64 %rd1, %rd4;
cvta.to.global.u64 %rd2, %rd3;
mov.u32 %r9, %nctaid.x;
mul.lo.s32 %r3, %r9, %r1;

BB9_2:
mul.wide.s32 %rd5, %r10, 8;
add.s64 %rd6, %rd2, %rd5;
add.s64 %rd7, %rd1, %rd5;
ld.global.u64 %rd8, [%rd7];
ld.global.u64 %rd9, [%rd6];
mul.lo.s64 %rd10, %rd8, %rd9;
st.global.u64 [%rd6], %rd10;
add.s32 %r10, %r3, %r10;
setp.lt.s32	%p2, %r10, %r6;
@%p2 bra BB9_2;

BB9_3:
ret;
}


.visible .entry _ZN4gloo21_Kernel_float_cudaSumEPfPKfi(
.param .u64 _ZN4gloo21_Kernel_float_cudaSumEPfPKfi_param_0,
.param .u64 _ZN4gloo21_Kernel_float_cudaSumEPfPKfi_param_1,
.param .u32 _ZN4gloo21_Kernel_float_cudaSumEPfPKfi_param_2
)
{
.reg .pred %p<3>;
.reg .f32 %f<4>;
.reg .b32 %r<11>;
.reg .b64 %rd<8>;


ld.param.u64 %rd3, [_ZN4gloo21_Kernel_float_cudaSumEPfPKfi_param_0];
ld.param.u64 %rd4, [_ZN4gloo21_Kernel_float_cudaSumEPfPKfi_param_1];
ld.param.u32 %r6, [_ZN4gloo21_Kernel_float_cudaSumEPfPKfi_param_2];
mov.u32 %r1, %ntid.x;
mov.u32 %r7, %ctaid.x;
mov.u32 %r8, %tid.x;
mad.lo.s32 %r10, %r1, %r7, %r8;
setp.ge.s32	%p1, %r10, %r6;
@%p1 bra BB10_3;

cvta.to.global.u64 %rd1, %rd4;
cvta.to.global.u64 %rd2, %rd3;
mov.u32 %r9, %nctaid.x;
mul.lo.s32 %r3, %r9, %r1;

BB10_2:
mul.wide.s32 %rd5, %r10, 4;
add.s64 %rd6, %rd2, %rd5;
add.s64 %rd7, %rd1, %rd5;
ld.global.f32 %f1, [%rd7];
ld.global.f32 %f2, [%rd6];
add.f32 %f3, %f2, %f1;
st.global.f32 [%rd6], %f3;
add.s32 %r10, %r3, %r10;
setp.lt.s32	%p2, %r10, %r6;
@%p2 bra BB10_2;

BB10_3:
ret;
}


.visible .entry _ZN4gloo25_Kernel_float_cudaProductEPfPKfi(
.param .u64 _ZN4gloo25_Kernel_float_cudaProductEPfPKfi_param_0,
.param .u64 _ZN4gloo25_Kernel_float_cudaProductEPfPKfi_param_1,
.param .u32 _ZN4gloo25_Kernel_float_cudaProductEPfPKfi_param_2
)
{
.reg .pred %p<3>;
.reg .f32 %f<4>;
.reg .b32 %r<11>;
.reg .b64 %rd<8>;


ld.param.u64 %rd3, [_ZN4gloo25_Kernel_float_cudaProductEPfPKfi_param_0];
ld.param.u64 %rd4, [_ZN4gloo25_Kernel_float_cudaProductEPfPKfi_param_1];
ld.param.u32 %r6, [_ZN4gloo25_Kernel_float_cudaProductEPfPKfi_param_2];
mov.u32 %r1, %ntid.x;
mov.u32 %r7, %ctaid.x;
mov.u32 %r8, %tid.x;
mad.lo.s32 %r10, %r1, %r7, %r8;
setp.ge.s32	%p1, %r10, %r6;
@%p1 bra BB11_3;

cvta.to.global.u64 %rd1, %rd4;
cvta.to.global.u64 %rd2, %rd3;
mov.u32 %r9, %nctaid.x;
mul.lo.s32 %r3, %r9, %r1;

BB11_2:
mul.wide.s32 %rd5, %r10, 4;
add.s64 %rd6, %rd2, %rd5;
add.s64 %rd7, %rd1, %rd5;
ld.global.f32 %f1, [%rd7];
ld.global.f32 %f2, [%rd6];
mul.f32 %f3, %f2, %f1;
st.global.f32 [%rd6], %f3;
add.s32 %r10, %r3, %r10;
setp.lt.s32	%p2, %r10, %r6;
@%p2 bra BB11_2;

BB11_3:
ret;
}


.visible .entry _ZN4gloo22_Kernel_double_cudaSumEPdPKdi(
.param .u64 _ZN4gloo22_Kernel_double_cudaSumEPdPKdi_param_0,
.param .u64 _ZN4gloo22_Kernel_double_cudaSumEPdPKdi_param_1,
.param .u32 _ZN4gloo22_Kernel_double_cudaSumEPdPKdi_param_2
)
{
.reg .pred %p<3>;
.reg .b32 %r<11>;
.reg .f64 %fd<4>;
.reg .b64 %rd<8>;


ld.param.u64 %rd3, [_ZN4gloo22_Kernel_double_cudaSumEPdPKdi_param_0];
ld.param.u64 %rd4, [_ZN4gloo22_Kernel_double_cudaSumEPdPKdi_param_1];
ld.param.u32 %r6, [_ZN4gloo22_Kernel_double_cudaSumEPdPKdi_param_2];
mov.u32 %r1, %ntid.x;
mov.u32 %r7, %ctaid.x;
mov.u32 %r8, %tid.x;
mad.lo.s32 %r10, %r1, %r7, %r8;
setp.ge.s32	%p1, %r10, %r6;
@%p1 bra BB12_3;

cvta.to.global.u64 %rd1, %rd4;
cvta.to.global.u64 %rd2, %rd3;
mov.u32 %r9, %nctaid.x;
mul.lo.s32 %r3, %r9, %r1;

BB12_2:
mul.wide.s32 %rd5, %r10, 8;
add.s64 %rd6, %rd2, %rd5;
add.s64 %rd7, %rd1, %rd5;
ld.global.f64 %fd1, [%rd7];
ld.global.f64 %fd2, [%rd6];
add.f64 %fd3, %fd2, %fd1;
st.global.f64 [%rd6], %fd3;
add.s32 %r10, %r3, %r10;
setp.lt.s32	%p2, %r10, %r6;
@%p2 bra BB12_2;

BB12_3:
ret;
}


.visible .entry _ZN4gloo26_Kernel_double_cudaProductEPdPKdi(
.param .u64 _ZN4gloo26_Kernel_double_cudaProductEPdPKdi_param_0,
.param .u64 _ZN4gloo26_Kernel_double_cudaProductEPdPKdi_param_1,
.param .u32 _ZN4gloo26_Kernel_double_cudaProductEPdPKdi_param_2
)
{
.reg .pred %p<3>;
.reg .b32 %r<11>;
.reg .f64 %fd<4>;
.reg .b64 %rd<8>;


ld.param.u64 %rd3, [_ZN4gloo26_Kernel_double_cudaProductEPdPKdi_param_0];
ld.param.u64 %rd4, [_ZN4gloo26_Kernel_double_cudaProductEPdPKdi_param_1];
ld.param.u32 %r6, [_ZN4gloo26_Kernel_double_cudaProductEPdPKdi_param_2];
mov.u32 %r1, %ntid.x;
mov.u32 %r7, %ctaid.x;
mov.u32 %r8, %tid.x;
mad.lo.s32 %r10, %r1, %r7, %r8;
setp.ge.s32	%p1, %r10, %r6;
@%p1 bra BB13_3;

cvta.to.global.u64 %rd1, %rd4;
cvta.to.global.u64 %rd2, %rd3;
mov.u32 %r9, %nctaid.x;
mul.lo.s32 %r3, %r9, %r1;

BB13_2:
mul.wide.s32 %rd5, %r10, 8;
add.s64 %rd6, %rd2, %rd5;
add.s64 %rd7, %rd1, %rd5;
ld.global.f64 %fd1, [%rd7];
ld.global.f64 %fd2, [%rd6];
mul.f64 %fd3, %fd2, %fd1;
st.global.f64 [%rd6], %fd3;
add.s32 %r10, %r3, %r10;
setp.lt.s32	%p2, %r10, %r6;
@%p2 bra BB13_2;

BB13_3:
ret;
}


.visible .entry _ZN4gloo20_Kernel_half_cudaSumEP6__halfPKS0_i(
.param .u64 _ZN4gloo20_Kernel_half_cudaSumEP6__halfPKS0_i_param_0,
.param .u64 _ZN4gloo20_Kernel_half_cudaSumEP6__halfPKS0_i_param_1,
.param .u32 _ZN4gloo20_Kernel_half_cudaSumEP6__halfPKS0_i_param_2
)
{
.reg .pred %p<3>;
.reg .b16 %rs<4>;
.reg .f32 %f<4>;
.reg .b32 %r<11>;
.reg .b64 %rd<8>;


ld.param.u64 %rd3, [_ZN4gloo20_Kernel_half_cudaSumEP6__halfPKS0_i_param_0];
ld.param.u64 %rd4, [_ZN4gloo20_Kernel_half_cudaSumEP6__halfPKS0_i_param_1];
ld.param.u32 %r6, [_ZN4gloo20_Kernel_half_cudaSumEP6__halfPKS0_i_param_2];
mov.u32 %r1, %ntid.x;
mov.u32 %r7, %ctaid.x;
mov.u32 %r8, %tid.x;
mad.lo.s32 %r10, %r1, %r7, %r8;
setp.ge.s32	%p1, %r10, %r6;
@%p1 bra BB14_3;

cvta.to.global.u64 %rd1, %rd4;
cvta.to.global.u64 %rd2, %rd3;
mov.u32 %r9, %nctaid.x;
mul.lo.s32 %r3, %r9, %r1;

BB14_2:
mul.wide.s32 %rd5, %r10, 2;
add.s64 %rd6, %rd2, %rd5;
ld.global.u16 %rs1, [%rd6];

	{ cvt.f32.f16 %f1, %rs1;}


	add.s64 %rd7, %rd1, %rd5;
ld.global.u16 %rs2, [%rd7];

	{ cvt.f32.f16 %f2, %rs2;}


	add.f32 %f3, %f1, %f2;

	{ cvt.rn.f16.f32 %rs3, %f3;}


	st.global.u16 [%rd6], %rs3;
add.s32 %r10, %r3, %r10;
setp.lt.s32	%p2, %r10, %r6;
@%p2 bra BB14_2;

BB14_3:
ret;
}


.visible .entry _ZN4gloo24_Kernel_half_cudaProductEP6__halfPKS0_i(
.param .u64 _ZN4gloo24_Kernel_half_cudaProductEP6__halfPKS0_i_param_0,
.param .u64 _ZN4gloo24_Kernel_half_cudaProductEP6__halfPKS0_i_param_1,
.param .u32 _ZN4gloo24_Kernel_half_cudaProductEP6__halfPKS0_i_param_2
)
{
.reg .pred %p<3>;
.reg .b16 %rs<4>;
.reg .f32 %f<4>;
.reg .b32 %r<11>;
.reg .b64 %rd<8>;


ld.param.u64 %rd3, [_ZN4gloo24_Kernel_half_cudaProductEP6__halfPKS0_i_param_0];
ld.param.u64 %rd4, [_ZN4gloo24_Kernel_half_cudaProductEP6__halfPKS0_i_param_1];
ld.param.u32 %r6, [_ZN4gloo24_Kernel_half_cudaProductEP6__halfPKS0_i_param_2];
mov.u32 %r1, %ntid.x;
mov.u32 %r7, %ctaid.x;
mov.u32 %r8, %tid.x;
mad.lo.s32 %r10, %r1, %r7, %r8;
setp.ge.s32	%p1, %r10, %r6;
@%p1 bra BB15_3;

cvta.to.global.u64 %rd1, %rd4;
cvta.to.global.u64 %rd2, %rd3;
mov.u32 %r9, %nctaid.x;
mul.lo.s32 %r3, %r9, %r1;

BB15_2:
mul.wide.s32 %rd5, %r10, 2;
add.s64 %rd6, %rd2, %rd5;
ld.global.u16 %rs1, [%rd6];

	{ cvt.f32.f16 %f1, %rs1;}


	add.s64 %rd7, %rd1, %rd5;
ld.global.u16 %rs2, [%rd7];

	{ cvt.f32.f16 %f2, %rs2;}


	mul.f32 %f3, %f1, %f2;

	{ cvt.rn.f16.f32 %rs3, %f3;}


	st.global.u16 [%rd6], %rs3;
add.s32 %r10, %r3, %r10;
setp.lt.s32	%p2, %r10, %r6;
@%p2 bra BB15_2;

BB15_3:
ret;
}


.visible .entry _ZN4gloo22_Kernel_int8_t_cudaMinEPaPKai(
.param .u64 _ZN4gloo22_Kernel_int8_t_cudaMinEPaPKai_param_0,
.param .u64 _ZN4gloo22_Kernel_int8_t_cudaMinEPaPKai_param_1,
.param .u32 _ZN4gloo22_Kernel_int8_t_cudaMinEPaPKai_param_2
)
{
.reg .pred %p<4>;
.reg .b16 %rs<3>;
.reg .b32 %r<11>;
.reg .b64 %rd<8>;


ld.param.u64 %rd4, [_ZN4gloo22_Kernel_int8_t_cudaMinEPaPKai_param_0];
ld.param.u64 %rd5, [_ZN4gloo22_Kernel_int8_t_cudaMinEPaPKai_param_1];
ld.param.u32 %r6, [_ZN4gloo22_Kernel_int8_t_cudaMinEPaPKai_param_2];
mov.u32 %r1, %ntid.x;
mov.u32 %r7, %ctaid.x;
mov.u32 %r8, %tid.x;
mad.lo.s32 %r10, %r1, %r7, %r8;
setp.ge.s32	%p1, %r10, %r6;
@%p1 bra BB16_5;

cvta.to.global.u64 %rd1, %rd4;
cvta.to.global.u64 %rd2, %rd5;
mov.u32 %r9, %nctaid.x;
mul.lo.s32 %r3, %r9, %r1;

BB16_2:
cvt.s64.s32	%rd6, %r10;
add.s64 %rd7, %rd2, %rd6;
add.s64 %rd3, %rd1, %rd6;
ld.global.s8 %rs2, [%rd3];
ld.global.s8 %rs1, [%rd7];
setp.ge.s16	%p2, %rs1, %rs2;
@%p2 bra BB16_4;

st.global.u8 [%rd3], %rs1;

BB16_4:
add.s32 %r10, %r3, %r10;
setp.lt.s32	%p3, %r10, %r6;
@%p3 bra BB16_2;

BB16_5:
ret;
}


.visible .entry _ZN4gloo22_Kernel_int8_t_cudaMaxEPaPKai(
.param .u64 _ZN4gloo22_Kernel_int8_t_cudaMaxEPaPKai_param_0,
.param .u64 _ZN4gloo22_Kernel_int8_t_cudaMaxEPaPKai_param_1,
.param .u32 _ZN4gloo22_Kernel_int8_t_cudaMaxEPaPKai_param_2
)
{
.reg .pred %p<4>;
.reg .b16 %rs<3>;
.reg .b32 %r<11>;
.reg .b64 %rd<8>;


ld.param.u64 %rd4, [_ZN4gloo22_Kernel_int8_t_cudaMaxEPaPKai_param_0];
ld.param.u64 %rd5, [_ZN4gloo22_Kernel_int8_t_cudaMaxEPaPKai_param_1];
ld.param.u32 %r6, [_ZN4gloo22_Kernel_int8_t_cudaMaxEPaPKai_param_2];
mov.u32 %r1, %ntid.x;
mov.u32 %r7, %ctaid.x;
mov.u32 %r8, %tid.x;
mad.lo.s32 %r10, %r1, %r7, %r8;
setp.ge.s32	%p1, %r10, %r6;
@%p1 bra BB17_5;

cvta.to.global.u64 %rd1, %rd4;
cvta.to.global.u64 %rd2, %rd5;
mov.u32 %r9, %nctaid.x;
mul.lo.s32 %r3, %r9, %r1;

BB17_2:
cvt.s64.s32	%rd6, %r10;
add.s64 %rd7, %rd2, %rd6;
add.s64 %rd3, %rd1, %rd6;
ld.global.s8 %rs2, [%rd3];
ld.global.s8 %rs1, [%rd7];
setp.le.s16	%p2, %rs1, %rs2;
@%p2 bra BB17_4;

st.global.u8 [%rd3], %rs1;

BB17_4:
add.s32 %r10, %r3, %r10;
setp.lt.s32	%p3, %r10, %r6;
@%p3 bra BB17_2;

BB17_5:
ret;
}


.visible .entry _ZN4gloo23_Kernel_uint8_t_cudaMinEPhPKhi(
.param .u64 _ZN4gloo23_Kernel_uint8_t_cudaMinEPhPKhi_param_0,
.param .u64 _ZN4gloo23_Kernel_uint8_t_cudaMinEPhPKhi_param_1,
.param .u32 _ZN4gloo23_Kernel_uint8_t_cudaMinEPhPKhi_param_2
)
{
.reg .pred %p<4>;
.reg .b16 %rs<3>;
.reg .b32 %r<11>;
.reg .b64 %rd<8>;


ld.param.u64 %rd4, [_ZN4gloo23_Kernel_uint8_t_cudaMinEPhPKhi_param_0];
ld.param.u64 %rd5, [_ZN4gloo23_Kernel_uint8_t_cudaMinEPhPKhi_param_1];
ld.param.u32 %r6, [_ZN4gloo23_Kernel_uint8_t_cudaMinEPhPKhi_param_2];
mov.u32 %r1, %ntid.x;
mov.u32 %r7, %ctaid.x;
mov.u32 %r8, %tid.x;
mad.lo.s32 %r10, %r1, %r7, %r8;
setp.ge.s32	%p1, %r10, %r6;
@%p1 bra BB18_5;

cvta.to.global.u64 %rd1, %rd4;
cvta.to.global.u64 %rd2, %rd5;
mov.u32 %r9, %nctaid.x;
mul.lo.s32 %r3, %r9, %r1;

BB18_2:
cvt.s64.s32	%rd6, %r10;
add.s64 %rd7, %rd2, %rd6;
add.s64 %rd3, %rd1, %rd6;
ld.global.u8 %rs2, [%rd3];
ld.global.u8 %rs1, [%rd7];
setp.ge.u16	%p2, %rs1, %rs2;
@%p2 bra BB18_4;

st.global.u8 [%rd3], %rs1;

BB18_4:
add.s32 %r10, %r3, %r10;
setp.lt.s32	%p3, %r10, %r6;
@%p3 bra BB18_2;

BB18_5:
ret;
}


.visible .entry _ZN4gloo23_Kernel_uint8_t_cudaMaxEPhPKhi(
.param .u64 _ZN4gloo23_Kernel_uint8_t_cudaMaxEPhPKhi_param_0,
.param .u64 _ZN4gloo23_Kernel_uint8_t_cudaMaxEPhPKhi_param_1,
.param .u32 _ZN4gloo23_Kernel_uint8_t_cudaMaxEPhPKhi_param_2
)
{
.reg .pred %p<4>;
.reg .b16 %rs<3>;
.reg .b32 %r<11>;
.reg .b64 %rd<8>;


ld.param.u64 %rd4, [_ZN4gloo23_Kernel_uint8_t_cudaMaxEPhPKhi_param_0];
ld.param.u64 %rd5, [_ZN4gloo23_Kernel_uint8_t_cudaMaxEPhPKhi_param_1];
ld.param.u32 %r6, [_ZN4gloo23_Kernel_uint8_t_cudaMaxEPhPKhi_param_2];
mov.u32 %r1, %ntid.x;
mov.u32 %r7, %ctaid.x;
mov.u32 %r8, %tid.x;
mad.lo.s32 %r10, %r1, %r7, %r8;
setp.ge.s32	%p1, %r10, %r6;
@%p1 bra BB19_5;

cvta.to.global.u64 %rd1, %rd4;
cvta.to.global.u64 %rd2, %rd5;
mov.u32 %r9, %nctaid.x;
mul.lo.s32 %r3, %r9, %r1;

BB19_2:
cvt.s64.s32	%rd6, %r10;
add.s64 %rd7, %rd2, %rd6;
add.s64 %rd3, %rd1, %rd6;
ld.global.u8 %rs2, [%rd3];
ld.global.u8 %rs1, [%rd7];
setp.le.u16	%p2, %rs1, %rs2;
@%p2 bra BB19_4;

st.global.u8 [%rd3], %rs1;

BB19_4:
add.s32 %r10, %r3, %r10;
setp.lt.s32	%p3, %r10, %r6;
@%p3 bra BB19_2;

BB19_5:
ret;
}


.visible .entry _ZN4gloo23_Kernel_int32_t_cudaMinEPiPKii(
.param .u64 _ZN4gloo23_Kernel_int32_t_cudaMinEPiPKii_param_0,
.param .u64 _ZN4gloo23_Kernel_int32_t_cudaMinEPiPKii_param_1,
.param .u32 _ZN4gloo23_Kernel_int32_t_cudaMinEPiPKii_param_2
)
{
.reg .pred %p<4>;
.reg .b32 %r<13>;
.reg .b64 %rd<8>;


ld.param.u64 %rd4, [_ZN4gloo23_Kernel_int32_t_cudaMinEPiPKii_param_0];
ld.param.u64 %rd5, [_ZN4gloo23_Kernel_int32_t_cudaMinEPiPKii_param_1];
ld.param.u32 %r7, [_ZN4gloo23_Kernel_int32_t_cudaMinEPiPKii_param_2];
mov.u32 %r1, %ntid.x;
mov.u32 %r8, %ctaid.x;
mov.u32 %r9, %tid.x;
mad.lo.s32 %r12, %r1, %r8, %r9;
setp.ge.s32	%p1, %r12, %r7;
@%p1 bra BB20_5;

cvta.to.global.u64 %rd1, %rd4;
cvta.to.global.u64 %rd2, %rd5;
mov.u32 %r10, %nctaid.x;
mul.lo.s32 %r3, %r10, %r1;

BB20_2:
mul.wide.s32 %rd6, %r12, 4;
add.s64 %rd7, %rd2, %rd6;
add.s64 %rd3, %rd1, %rd6;
ld.global.u32 %r11, [%rd3];
ld.global.u32 %r5, [%rd7];
setp.ge.s32	%p2, %r5, %r11;
@%p2 bra BB20_4;

st.global.u32 [%rd3], %r5;

BB20_4:
add.s32 %r12, %r3, %r12;
setp.lt.s32	%p3, %r12, %r7;
@%p3 bra BB20_2;

BB20_5:
ret;
}


.visible .entry _ZN4gloo23_Kernel_int32_t_cudaMaxEPiPKii(
.param .u64 _ZN4gloo23_Kernel_int32_t_cudaMaxEPiPKii_param_0,
.param .u64 _ZN4gloo23_Kernel_int32_t_cudaMaxEPiPKii_param_1,
.param .u32 _ZN4gloo23_Kernel_int32_t_cudaMaxEPiPKii_param_2
)
{
.reg .pred %p<4>;
.reg .b32 %r<13>;
.reg .b64 %rd<8>;


ld.param.u64 %rd4, [_ZN4gloo23_Kernel_int32_t_cudaMaxEPiPKii_param_0];
ld.param.u64 %rd5, [_ZN4gloo23_Kernel_int32_t_cudaMaxEPiPKii_param_1];
ld.param.u32 %r7, [_ZN4gloo23_Kernel_int32_t_cudaMaxEPiPKii_param_2];
mov.u32 %r1, %ntid.x;
mov.u32 %r8, %ctaid.x;
mov.u32 %r9, %tid.x;
mad.lo.s32 %r12, %r1, %r8, %r9;
setp.ge.s32	%p1, %r12, %r7;
@%p1 bra BB21_5;

cvta.to.global.u64 %rd1, %rd4;
cvta.to.global.u64 %rd2, %rd5;
mov.u32 %r10, %nctaid.x;
mul.lo.s32 %r3, %r10, %r1;

BB21_2:
mul.wide.s32 %rd6, %r12, 4;
add.s64 %rd7, %rd2, %rd6;
add.s64 %rd3, %rd1, %rd6;
ld.global.u32 %r11, [%rd3];
ld.global.u32 %r5, [%rd7];
setp.le.s32	%p2, %r5, %r11;
@%p2 bra BB21_4;

st.global.u32 [%rd3], %r5;

BB21_4:
add.s32 %r12, %r3, %r12;
setp.lt.s32	%p3, %r12, %r7;
@%p3 bra BB21_2;

BB21_5:
ret;
}


.visible .entry _ZN4gloo23_Kernel_int64_t_cudaMinEPlPKli(
.param .u64 _ZN4gloo23_Kernel_int64_t_cudaMinEPlPKli_param_0,
.param .u64 _ZN4gloo23_Kernel_int64_t_cudaMinEPlPKli_param_1,
.param .u32 _ZN4gloo23_Kernel_int64_t_cudaMinEPlPKli_param_2
)
{
.reg .pred %p<4>;
.reg .b32 %r<11>;
.reg .b64 %rd<10>;


ld.param.u64 %rd5, [_ZN4gloo23_Kernel_int64_t_cudaMinEPlPKli_param_0];
ld.param.u64 %rd6, [_ZN4gloo23_Kernel_int64_t_cudaMinEPlPKli_param_1];
ld.param.u32 %r6, [_ZN4gloo23_Kernel_int64_t_cudaMinEPlPKli_param_2];
mov.u32 %r1, %ntid.x;
mov.u32 %r7, %ctaid.x;
mov.u32 %r8, %tid.x;
mad.lo.s32 %r10, %r1, %r7, %r8;
setp.ge.s32	%p1, %r10, %r6;
@%p1 bra BB22_5;

cvta.to.global.u64 %rd1, %rd5;
cvta.to.global.u64 %rd2, %rd6;
mov.u32 %r9, %nctaid.x;
mul.lo.s32 %r3, %r9, %r1;

BB22_2:
mul.wide.s32 %rd7, %r10, 8;
add.s64 %rd8, %rd2, %rd7;
add.s64 %rd3, %rd1, %rd7;
ld.global.u64 %rd9, [%rd3];
ld.global.u64 %rd4, [%rd8];
setp.ge.s64	%p2, %rd4, %rd9;
@%p2 bra BB22_4;

st.global.u64 [%rd3], %rd4;

BB22_4:
add.s32 %r10, %r3, %r10;
setp.lt.s32	%p3, %r10, %r6;
@%p3 bra BB22_2;

BB22_5:
ret;
}


.visible .entry _ZN4gloo23_Kernel_int64_t_cudaMaxEPlPKli(
.param .u64 _ZN4gloo23_Kernel_int64_t_cudaMaxEPlPKli_param_0,
.param .u64 _ZN4gloo23_Kernel_int64_t_cudaMaxEPlPKli_param_1,
.param .u32 _ZN4gloo23_Kernel_int64_t_cudaMaxEPlPKli_param_2
)
{
.reg .pred %p<4>;
.reg .b32 %r<11>;
.reg .b64 %rd<10>;


ld.param.u64 %rd5, [_ZN4gloo23_Kernel_int64_t_cudaMaxEPlPKli_param_0];
ld.param.u64 %rd6, [_ZN4gloo23_Kernel_int64_t_cudaMaxEPlPKli_param_1];
ld.param.u32 %r6, [_ZN4gloo23_Kernel_int64_t_cudaMaxEPlPKli_param_2];
mov.u32 %r1, %ntid.x;
mov.u32 %r7, %ctaid.x;
mov.u32 %r8, %tid.x;
mad.lo.s32 %r10, %r1, %r7, %r8;
setp.ge.s32	%p1, %r10, %r6;
@%p1 bra BB23_5;

cvta.to.global.u64 %rd1, %rd5;
cvta.to.global.u64 %rd2, %rd6;
mov.u32 %r9, %nctaid.x;
mul.lo.s32 %r3, %r9, %r1;

BB23_2:
mul.wide.s32 %rd7, %r10, 8;
add.s64 %rd8, %rd2, %rd7;
add.s64 %rd3, %rd1, %rd7;
ld.global.u64 %rd9, [%rd3];
ld.global.u64 %rd4, [%rd8];
setp.le.s64	%p2, %rd4, %rd9;
@%p2 bra BB23_4;

st.global.u64 [%rd3], %rd4;

BB23_4:
add.s32 %r10, %r3, %r10;
setp.lt.s32	%p3, %r10, %r6;
@%p3 bra BB23_2;

BB23_5:
ret;
}


.visible .entry _ZN4gloo24_Kernel_uint64_t_cudaMinEPmPKmi(
.param .u64 _ZN4gloo24_Kernel_uint64_t_cudaMinEPmPKmi_param_0,
.param .u64 _ZN4gloo24_Kernel_uint64_t_cudaMinEPmPKmi_param_1,
.param .u32 _ZN4gloo24_Kernel_uint64_t_cudaMinEPmPKmi_param_2
)
{
.reg .pred %p<4>;
.reg .b32 %r<11>;
.reg .b64 %rd<10>;


ld.param.u64 %rd5, [_ZN4gloo24_Kernel_uint64_t_cudaMinEPmPKmi_param_0];
ld.param.u64 %rd6, [_ZN4gloo24_Kernel_uint64_t_cudaMinEPmPKmi_param_1];
ld.param.u32 %r6, [_ZN4gloo24_Kernel_uint64_t_cudaMinEPmPKmi_param_2];
mov.u32 %r1, %ntid.x;
mov.u32 %r7, %ctaid.x;
mov.u32 %r8, %tid.x;
mad.lo.s32 %r10, %r1, %r7, %r8;
setp.ge.s32	%p1, %r10, %r6;
@%p1 bra BB24_5;

cvta.to.global.u64 %rd1, %rd5;
cvta.to.global.u64 %rd2, %rd6;
mov.u32 %r9, %nctaid.x;
mul.lo.s32 %r3, %r9, %r1;

BB24_2:
mul.wide.s32 %rd7, %r10, 8;
add.s64 %rd8, %rd2, %rd7;
add.s64 %rd3, %rd1, %rd7;
ld.global.u64 %rd9, [%rd3];
ld.global.u64 %rd4, [%rd8];
setp.ge.u64	%p2, %rd4, %rd9;
@%p2 bra BB24_4;

st.global.u64 [%rd3], %rd4;

BB24_4:
add.s32 %r10, %r3, %r10;
setp.lt.s32	%p3, %r10, %r6;
@%p3 bra BB24_2;

BB24_5:
ret;
}


.visible .entry _ZN4gloo24_Kernel_uint64_t_cudaMaxEPmPKmi(
.param .u64 _ZN4gloo24_Kernel_uint64_t_cudaMaxEPmPKmi_param_0,
.param .u64 _ZN4gloo24_Kernel_uint64_t_cudaMaxEPmPKmi_param_1,
.param .u32 _ZN4gloo24_Kernel_uint64_t_cudaMaxEPmPKmi_param_2
)
{
.reg .pred %p<4>;
.reg .b32 %r<11>;
.reg .b64 %rd<10>;


ld.param.u64 %rd5, [_ZN4gloo24_Kernel_uint64_t_cudaMaxEPmPKmi_param_0];
ld.param.u64 %rd6, [_ZN4gloo24_Kernel_uint64_t_cudaMaxEPmPKmi_param_1];
ld.param.u32 %r6, [_ZN4gloo24_Kernel_uint64_t_cudaMaxEPmPKmi_param_2];
mov.u32 %r1, %ntid.x;
mov.u32 %r7, %ctaid.x;
mov.u32 %r8, %tid.x;
mad.lo.s32 %r10, %r1, %r7, %r8;
setp.ge.s32	%p1, %r10, %r6;
@%p1 bra BB25_5;

cvta.to.global.u64 %rd1, %rd5;
cvta.to.global.u64 %rd2, %rd6;
mov.u32 %r9, %nctaid.x;
mul.lo.s32 %r3, %r9, %r1;

BB25_2:
mul.wide.s32 %rd7, %r10, 8;
add.s64 %rd8, %rd2, %rd7;
add.s64 %rd3, %rd1, %rd7;
ld.global.u64 %rd9, [%rd3];
ld.global.u64 %rd4, [%rd8];
setp.le.u64	%p2, %rd4, %rd9;
@%p2 bra BB25_4;

st.global.u64 [%rd3], %rd4;

BB25_4:
add.s32 %r10, %r3, %r10;
setp.lt.s32	%p3, %r10, %r6;
@%p3 bra BB25_2;

BB25_5:
ret;
}


.visible .entry _ZN4gloo21_Kernel_float_cudaMinEPfPKfi(
.param .u64 _ZN4gloo21_Kernel_float_cudaMinEPfPKfi_param_0,
.param .u64 _ZN4gloo21_Kernel_float_cudaMinEPfPKfi_param_1,
.param .u32 _ZN4gloo21_Kernel_float_cudaMinEPfPKfi_param_2
)
{
.reg .pred %p<4>;
.reg .f32 %f<3>;
.reg .b32 %r<11>;
.reg .b64 %rd<8>;


ld.param.u64 %rd4, [_ZN4gloo21_Kernel_float_cudaMinEPfPKfi_param_0];
ld.param.u64 %rd5, [_ZN4gloo21_Kernel_float_cudaMinEPfPKfi_param_1];
ld.param.u32 %r6, [_ZN4gloo21_Kernel_float_cudaMinEPfPKfi_param_2];
mov.u32 %r1, %ntid.x;
mov.u32 %r7, %ctaid.x;
mov.u32 %r8, %tid.x;
mad.lo.s32 %r10, %r1, %r7, %r8;
setp.ge.s32	%p1, %r10, %r6;
@%p1 bra BB26_5;

cvta.to.global.u64 %rd1, %rd4;
cvta.to.global.u64 %rd2, %rd5;
mov.u32 %r9, %nctaid.x;
mul.lo.s32 %r3, %r9, %r1;

BB26_2:
mul.wide.s32 %rd6, %r10, 4;
add.s64 %rd7, %rd2, %rd6;
add.s64 %rd3, %rd1, %rd6;
ld.global.f32 %f2, [%rd3];
ld.global.f32 %f1, [%rd7];
setp.geu.f32	%p2, %f1, %f2;
@%p2 bra BB26_4;

st.global.f32 [%rd3], %f1;

BB26_4:
add.s32 %r10, %r3, %r10;
setp.lt.s32	%p3, %r10, %r6;
@%p3 bra BB26_2;

BB26_5:
ret;
}


.visible .entry _ZN4gloo21_Kernel_float_cudaMaxEPfPKfi(
.param .u64 _ZN4gloo21_Kernel_float_cudaMaxEPfPKfi_param_0,
.param .u64 _ZN4gloo21_Kernel_float_cudaMaxEPfPKfi_param_1,
.param .u32 _ZN4gloo21_Kernel_float_cudaMaxEPfPKfi_param_2
)
{
.reg .pred %p<4>;
.reg .f32 %f<3>;
.reg .b32 %r<11>;
.reg .b64 %rd<8>;


ld.param.u64 %rd4, [_ZN4gloo21_Kernel_float_cudaMaxEPfPKfi_param_0];
ld.param.u64 %rd5, [_ZN4gloo21_Kernel_float_cudaMaxEPfPKfi_param_1];
ld.param.u32 %r6, [_ZN4gloo21_Kernel_float_cudaMaxEPfPKfi_param_2];
mov.u32 %r1, %ntid.x;
mov.u32 %r7, %ctaid.x;
mov.u32 %r8, %tid.x;
mad.lo.s32 %r10, %r1, %r7, %r8;
setp.ge.s32	%p1, %r10, %r6;
@%p1 bra BB27_5;

cvta.to.global.u64 %rd1, %rd4;
cvta.to.global.u64 %rd2, %rd5;
mov.u32 %r9, %nctaid.x;
mul.lo.s32 %r3, %r9, %r1;

BB27_2:
mul.wide.s32 %rd6, %r10, 4;
add.s64 %rd7, %rd2, %rd6;
add.s64 %rd3, %rd1, %rd6;
ld.global.f32 %f2, [%rd3];
ld.global.f32 %f1, [%rd7];
setp.leu.f32	%p2, %f1, %f2;
@%p2 bra BB27_4;

st.global.f32 [%rd3], %f1;

BB27_4:
add.s32 %r10, %r3, %r10;
setp.lt.s32	%p3, %r10, %r6;
@%p3 bra BB27_2;

BB27_5:
ret;
}


.visible .entry _ZN4gloo22_Kernel_double_cudaMinEPdPKdi(
.param .u64 _ZN4gloo22_Kernel_double_cudaMinEPdPKdi_param_0,
.param .u64 _ZN4gloo22_Kernel_double_cudaMinEPdPKdi_param_1,
.param .u32 _ZN4gloo22_Kernel_double_cudaMinEPdPKdi_param_2
)
{
.reg .pred %p<4>;
.reg .b32 %r<11>;
.reg .f64 %fd<3>;
.reg .b64 %rd<8>;


ld.param.u64 %rd4, [_ZN4gloo22_Kernel_double_cudaMinEPdPKdi_param_0];
ld.param.u64 %rd5, [_ZN4gloo22_Kernel_double_cudaMinEPdPKdi_param_1];
ld.param.u32 %r6, [_ZN4gloo22_Kernel_double_cudaMinEPdPKdi_param_2];
mov.u32 %r1, %ntid.x;
mov.u32 %r7, %ctaid.x;
mov.u32 %r8, %tid.x;
mad.lo.s32 %r10, %r1, %r7, %r8;
setp.ge.s32	%p1, %r10, %r6;
@%p1 bra BB28_5;

cvta.to.global.u64 %rd1, %rd4;
cvta.to.global.u64 %rd2, %rd5;
mov.u32 %r9, %nctaid.x;
mul.lo.s32 %r3, %r9, %r1;

BB28_2:
mul.wide.s32 %rd6, %r10, 8;
add.s64 %rd7, %rd2, %rd6;
add.s64 %rd3, %rd1, %rd6;
ld.global.f64 %fd2, [%rd3];
ld.global.f64 %fd1, [%rd7];
setp.geu.f64	%p2, %fd1, %fd2;
@%p2 bra BB28_4;

st.global.f64 [%rd3], %fd1;

BB28_4:
add.s32 %r10, %r3, %r10;
setp.lt.s32	%p3, %r10, %r6;
@%p3 bra BB28_2;

BB28_5:
ret;
}


.visible .entry _ZN4gloo22_Kernel_double_cudaMaxEPdPKdi(
.param .u64 _ZN4gloo22_Kernel_double_cudaMaxEPdPKdi_param_0,
.param .u64 _ZN4gloo22_Kernel_double_cudaMaxEPdPKdi_param_1,
.param .u32 _ZN4gloo22_Kernel_double_cudaMaxEPdPKdi_param_2
)
{
.reg .pred %p<4>;
.reg .b32 %r<11>;
.reg .f64 %fd<3>;
.reg .b64 %rd<8>;


ld.param.u64 %rd4, [_ZN4gloo22_Kernel_double_cudaMaxEPdPKdi_param_0];
ld.param.u64 %rd5, [_ZN4gloo22_Kernel_double_cudaMaxEPdPKdi_param_1];
ld.param.u32 %r6, [_ZN4gloo22_Kernel_double_cudaMaxEPdPKdi_param_2];
mov.u32 %r1, %ntid.x;
mov.u32 %r7, %ctaid.x;
mov.u32 %r8, %tid.x;
mad.lo.s32 %r10, %r1, %r7, %r8;
setp.ge.s32	%p1, %r10, %r6;
@%p1 bra BB29_5;

cvta.to.global.u64 %rd1, %rd4;
cvta.to.global.u64 %rd2, %rd5;
mov.u32 %r9, %nctaid.x;
mul.lo.s32 %r3, %r9, %r1;

BB29_2:
mul.wide.s32 %rd6, %r10, 8;
add.s64 %rd7, %rd2, %rd6;
add.s64 %rd3, %rd1, %rd6;
ld.global.f64 %fd2, [%rd3];
ld.global.f64 %fd1, [%rd7];
setp.leu.f64	%p2, %fd1, %fd2;
@%p2 bra BB29_4;

st.global.f64 [%rd3], %fd1;

BB29_4:
add.s32 %r10, %r3, %r10;
setp.lt.s32	%p3, %r10, %r6;
@%p3 bra BB29_2;

BB29_5:
ret;
}


.visible .entry _ZN4gloo20_Kernel_half_cudaMinEP6__halfPKS0_i(
.param .u64 _ZN4gloo20_Kernel_half_cudaMinEP6__halfPKS0_i_param_0,
.param .u64 _ZN4gloo20_Kernel_half_cudaMinEP6__halfPKS0_i_param_1,
.param .u32 _ZN4gloo20_Kernel_half_cudaMinEP6__halfPKS0_i_param_2
)
{
.reg .pred %p<4>;
.reg .b16 %rs<4>;
.reg .f32 %f<3>;
.reg .b32 %r<12>;
.reg .b64 %rd<9>;


ld.param.u64 %rd6, [_ZN4gloo20_Kernel_half_cudaMinEP6__halfPKS0_i_param_0];
ld.param.u64 %rd7, [_ZN4gloo20_Kernel_half_cudaMinEP6__halfPKS0_i_param_1];
ld.param.u32 %r6, [_ZN4gloo20_Kernel_half_cudaMinEP6__halfPKS0_i_param_2];
mov.u32 %r1, %ntid.x;
mov.u32 %r7, %ctaid.x;
mov.u32 %r8, %tid.x;
mad.lo.s32 %r11, %r1, %r7, %r8;
setp.ge.s32	%p1, %r11, %r6;
@%p1 bra BB30_5;

cvta.to.global.u64 %rd1, %rd6;
cvta.to.global.u64 %rd2, %rd7;
mov.u32 %r9, %nctaid.x;
mul.lo.s32 %r3, %r9, %r1;

BB30_2:
mov.u32 %r4, %r11;
cvt.s64.s32	%rd3, %r4;
mul.wide.s32 %rd8, %r4, 2;
add.s64 %rd4, %rd2, %rd8;
ld.global.u16 %rs1, [%rd4];

	{ cvt.f32.f16 %f1, %rs1;}


	add.s64 %rd5, %rd1, %rd8;
ld.global.u16 %rs2, [%rd5];

	{ cvt.f32.f16 %f2, %rs2;}


	setp.geu.f32	%p2, %f1, %f2;
@%p2 bra BB30_4;

ld.global.u16 %rs3, [%rd4];
st.global.u16 [%rd5], %rs3;

BB30_4:
cvt.u32.u64	%r10, %rd3;
add.s32 %r11, %r3, %r10;
setp.lt.s32	%p3, %r11, %r6;
@%p3 bra BB30_2;

BB30_5:
ret;
}


.visible .entry _ZN4gloo20_Kernel_half_cudaMaxEP6__halfPKS0_i(
.param .u64 _ZN4gloo20_Kernel_half_cudaMaxEP6__halfPKS0_i_param_0,
.param .u64 _ZN4gloo20_Kernel_half_cudaMaxEP6__halfPKS0_i_param_1,
.param .u32 _ZN4gloo20_Kernel_half_cudaMaxEP6__halfPKS0_i_param_2
)
{
.reg .pred %p<4>;
.reg .b16 %rs<4>;
.reg .f32 %f<3>;
.reg .b32 %r<12>;
.reg .b64 %rd<9>;


ld.param.u64 %rd6, [_ZN4gloo20_Kernel_half_cudaMaxEP6__halfPKS0_i_param_0];
ld.param.u64 %rd7, [_ZN4gloo20_Kernel_half_cudaMaxEP6__halfPKS0_i_param_1];
ld.param.u32 %r6, [_ZN4gloo20_Kernel_half_cudaMaxEP6__halfPKS0_i_param_2];
mov.u32 %r1, %ntid.x;
mov.u32 %r7, %ctaid.x;
mov.u32 %r8, %tid.x;
mad.lo.s32 %r11, %r1, %r7, %r8;
setp.ge.s32	%p1, %r11, %r6;
@%p1 bra BB31_5;

cvta.to.global.u64 %rd1, %rd6;
cvta.to.global.u64 %rd2, %rd7;
mov.u32 %r9, %nctaid.x;
mul.lo.s32 %r3, %r9, %r1;

BB31_2:
mov.u32 %r4, %r11;
cvt.s64.s32	%rd3, %r4;
mul.wide.s32 %rd8, %r4, 2;
add.s64 %rd4, %rd2, %rd8;
ld.global.u16 %rs1, [%rd4];

	{ cvt.f32.f16 %f1, %rs1;}


	add.s64 %rd5, %rd1, %rd8;
ld.global.u16 %rs2, [%rd5];

	{ cvt.f32.f16 %f2, %rs2;}


	setp.leu.f32	%p2, %f1, %f2;
@%p2 bra BB31_4;

ld.global.u16 %rs3, [%rd4];
st.global.u16 [%rd5], %rs3;

BB31_4:
cvt.u32.u64	%r10, %rd3;
add.s32 %r11, %r3, %r10;
setp.lt.s32	%p3, %r11, %r6;
@%p3 bra BB31_2;

BB31_5:
ret;
}




// ===== COMPILED SASS (sm_100) =====

	.target	sm_100

	.elftype	@"ET_EXEC"


//--------------------- .note.nv.tkinfo           --------------------------
	.section	.note.nv.tkinfo,"",@"SHT_NOTE"
	.sectionflags	@"SHF_NOTE_NV_TKINFO"
	.tkinfo
        /*0018*/ 	.word	0x00000002
        /*0030*/ 	.string	""
        /*0030*/ 	.string	"ptxas"
        /*0030*/ 	.string	"Cuda compilation tools, release 13.0, V13.0.88"
        /*0030*/ 	.string	"Build cuda_13.0.r13.0/compiler.36424714_0"
        /*0030*/ 	.string	"-arch sm_100 "



//--------------------- .note.nv.cuinfo           --------------------------
	.section	.note.nv.cuinfo,"",@"SHT_NOTE"
	.sectionflags	@"SHF_NOTE_NV_CUINFO"
        /*0018*/ 	.short	0x0002
        /*001a*/ 	.short	0x003d
        /*001c*/ 	.short	0x0082
	.zero		2


//--------------------- .nv.info                  --------------------------
	.section	.nv.info,"",@"SHT_CUDA_INFO"
	.align	4


	//----- nvinfo : EIATTR_REGCOUNT
	.align		4
        /*0000*/ 	.byte	0x04, 0x2f
        /*0002*/ 	.short	(.L_11 - .L_10)
	.align		4
.L_10:
        /*0004*/ 	.word	index@(_ZN4gloo22_Kernel_int8_t_cudaSumEPaPKai)
        /*0008*/ 	.word	0x0000000a


	//----- nvinfo : EIATTR_FRAME_SIZE
	.align		4
.L_11:
        /*000c*/ 	.byte	0x04, 0x11
        /*000e*/ 	.short	(.L_13 - .L_12)
	.align		4
.L_12:
        /*0010*/ 	.word	index@(_ZN4gloo22_Kernel_int8_t_cudaSumEPaPKai)
        /*0014*/ 	.word	0x00000000


	//----- nvinfo : EIATTR_REGCOUNT
	.align		4
.L_13:
        /*0018*/ 	.byte	0x04, 0x2f
        /*001a*/ 	.short	(.L_15 - .L_14)
	.align		4
.L_14:
        /*001c*/ 	.word	index@(_ZN4gloo26_Kernel_int8_t_cudaProductEPaPKai)
        /*0020*/ 	.word	0x0000000a


	//----- nvinfo : EIATTR_FRAME_SIZE
	.align		4
.L_15:
        /*0024*/ 	.byte	0x04, 0x11
        /*0026*/ 	.short	(.L_17 - .L_16)
	.align		4
.L_16:
        /*0028*/ 	.word	index@(_ZN4gloo26_Kernel_int8_t_cudaProductEPaPKai)
        /*002c*/ 	.word	0x00000000


	//----- nvinfo : EIATTR_REGCOUNT
	.align		4
.L_17:
        /*0030*/ 	.byte	0x04, 0x2f
        /*0032*/ 	.short	(.L_19 - .L_18)
	.align		4
.L_18:
        /*0034*/ 	.word	index@(_ZN4gloo23_Kernel_uint8_t_cudaSumEPhPKhi)
        /*0038*/ 	.word	0x0000000a


	//----- nvinfo : EIATTR_FRAME_SIZE
	.align		4
.L_19:
        /*003c*/ 	.byte	0x04, 0x11
        /*003e*/ 	.short	(.L_21 - .L_20)
	.align		4
.L_20:
        /*0040*/ 	.word	index@(_ZN4gloo23_Kernel_uint8_t_cudaSumEPhPKhi)
        /*0044*/ 	.word	0x00000000


	//----- nvinfo : EIATTR_REGCOUNT
	.align		4
.L_21:
        /*0048*/ 	.byte	0x04, 0x2f
        /*004a*/ 	.short	(.L_23 - .L_22)
	.align		4
.L_22:
        /*004c*/ 	.word	index@(_ZN4gloo27_Kernel_uint8_t_cudaProductEPhPKhi)
        /*0050*/ 	.word	0x0000000a


	//----- nvinfo : EIATTR_FRAME_SIZE
	.align		4
.L_23:
        /*0054*/ 	.byte	0x04, 0x11
        /*0056*/ 	.short	(.L_25 - .L_24)
	.align		4
.L_24:
        /*0058*/ 	.word	index@(_ZN4gloo27_Kernel_uint8_t_cudaProductEPhPKhi)
        /*005c*/ 	.word	0x00000000


	//----- nvinfo : EIATTR_REGCOUNT
	.align		4
.L_25:
        /*0060*/ 	.byte	0x04, 0x2f
        /*0062*/ 	.short	(.L_27 - .L_26)
	.align		4
.L_26:
        /*0064*/ 	.word	index@(_ZN4gloo23_Kernel_int32_t_cudaSumEPiPKii)
        /*0068*/ 	.word	0x0000000e


	//----- nvinfo : EIATTR_FRAME_SIZE
	.align		4
.L_27:
        /*006c*/ 	.byte	0x04, 0x11
        /*006e*/ 	.short	(.L_29 - .L_28)
	.align		4
.L_28:
        /*0070*/ 	.word	index@(_ZN4gloo23_Kernel_int32_t_cudaSumEPiPKii)
        /*0074*/ 	.word	0x00000000


	//----- nvinfo : EIATTR_REGCOUNT
	.align		4
.L_29:
        /*0078*/ 	.byte	0x04, 0x2f
        /*007a*/ 	.short	(.L_31 - .L_30)
	.align		4
.L_30:
        /*007c*/ 	.word	index@(_ZN4gloo27_Kernel_int32_t_cudaProductEPiPKii)
        /*0080*/ 	.word	0x0000000e


	//----- nvinfo : EIATTR_FRAME_SIZE
	.align		4
.L_31:
        /*0084*/ 	.byte	0x04, 0x11
        /*0086*/ 	.short	(.L_33 - .L_32)
	.align		4
.L_32:
        /*0088*/ 	.word	index@(_ZN4gloo27_Kernel_int32_t_cudaProductEPiPKii)
        /*008c*/ 	.word	0x00000000


	//----- nvinfo : EIATTR_REGCOUNT
	.align		4
.L_33:
        /*0090*/ 	.byte	0x04, 0x2f
        /*0092*/ 	.short	(.L_35 - .L_34)
	.align		4
.L_34:
        /*0094*/ 	.word	index@(_ZN4gloo23_Kernel_int64_t_cudaSumEPlPKli)
        /*0098*/ 	.word	0x0000000e


	//----- nvinfo : EIATTR_FRAME_SIZE
	.align		4
.L_35:
        /*009c*/ 	.byte	0x04, 0x11
        /*009e*/ 	.short	(.L_37 - .L_36)
	.align		4
.L_36:
        /*00a0*/ 	.word	index@(_ZN4gloo23_Kernel_int64_t_cudaSumEPlPKli)
        /*00a4*/ 	.word	0x00000000


	//----- nvinfo : EIATTR_REGCOUNT
	.align		4
.L_37:
        /*00a8*/ 	.byte	0x04, 0x2f
        /*00aa*/ 	.short	(.L_39 - .L_38)
	.align		4
.L_38:
        /*00ac*/ 	.word	index@(_ZN4gloo27_Kernel_int64_t_cudaProductEPlPKli)
        /*00b0*/ 	.word	0x00000012


	//----- nvinfo : EIATTR_FRAME_SIZE
	.align		4
.L_39:
        /*00b4*/ 	.byte	0x04, 0x11
        /*00b6*/ 	.short	(.L_41 - .L_40)
	.align		4
.L_40:
        /*00b8*/ 	.word	index@(_ZN4gloo27_Kernel_int64_t_cudaProductEPlPKli)
        /*00bc*/ 	.word	0x00000000


	//----- nvinfo : EIATTR_REGCOUNT
	.align		4
.L_41:
        /*00c0*/ 	.byte	0x04, 0x2f
        /*00c2*/ 	.short	(.L_43 - .L_42)
	.align		4
.L_42:
        /*00c4*/ 	.word	index@(_ZN4gloo24_Kernel_uint64_t_cudaSumEPmPKmi)
        /*00c8*/ 	.word	0x0000000e


	//----- nvinfo : EIATTR_FRAME_SIZE
	.align		4
.L_43:
        /*00cc*/ 	.byte	0x04, 0x11
        /*00ce*/ 	.short	(.L_45 - .L_44)
	.align		4
.L_44:
        /*00d0*/ 	.word	index@(_ZN4gloo24_Kernel_uint64_t_cudaSumEPmPKmi)
        /*00d4*/ 	.word	0x00000000


	//----- nvinfo : EIATTR_REGCOUNT
	.align		4
.L_45:
        /*00d8*/ 	.byte	0x04, 0x2f
        /*00da*/ 	.short	(.L_47 - .L_46)
	.align		4
.L_46:
        /*00dc*/ 	.word	index@(_ZN4gloo28_Kernel_uint64_t_cudaProductEPmPKmi)
        /*00e0*/ 	.word	0x00000012


	//----- nvinfo : EIATTR_FRAME_SIZE
	.align		4
.L_47:
        /*00e4*/ 	.byte	0x04, 0x11
        /*00e6*/ 	.short	(.L_49 - .L_48)
	.align		4
.L_48:
        /*00e8*/ 	.word	index@(_ZN4gloo28_Kernel_uint64_t_cudaProductEPmPKmi)
        /*00ec*/ 	.word	0x00000000


	//----- nvinfo : EIATTR_REGCOUNT
	.align		4
.L_49:
        /*00f0*/ 	.byte	0x04, 0x2f
        /*00f2*/ 	.short	(.L_51 - .L_50)
	.align		4
.L_50:
        /*00f4*/ 	.word	index@(_ZN4gloo21_Kernel_float_cudaSumEPfPKfi)
        /*00f8*/ 	.word	0x0000000e


	//----- nvinfo : EIATTR_FRAME_SIZE
	.align		4
.L_51:
        /*00fc*/ 	.byte	0x04, 0x11
        /*00fe*/ 	.short	(.L_53 - .L_52)
	.align		4
.L_52:
        /*0100*/ 	.word	index@(_ZN4gloo21_Kernel_float_cudaSumEPfPKfi)
        /*0104*/ 	.word	0x00000000


	//----- nvinfo : EIATTR_REGCOUNT
	.align		4
.L_53:
        /*0108*/ 	.byte	0x04, 0x2f
        /*010a*/ 	.short	(.L_55 - .L_54)
	.align		4
.L_54:
        /*010c*/ 	.word	index@(_ZN4gloo25_Kernel_float_cudaProductEPfPKfi)
        /*0110*/ 	.word	0x0000000e


	//----- nvinfo : EIATTR_FRAME_SIZE
	.align		4
.L_55:
        /*0114*/ 	.byte	0x04, 0x11
        /*0116*/ 	.short	(.L_57 - .L_56)
	.align		4
.L_56:
        /*0118*/ 	.word	index@(_ZN4gloo25_Kernel_float_cudaProductEPfPKfi)
        /*011c*/ 	.word	0x00000000


	//----- nvinfo : EIATTR_REGCOUNT
	.align		4
.L_57:
        /*0120*/ 	.byte	0x04, 0x2f
        /*0122*/ 	.short	(.L_59 - .L_58)
	.align		4
.L_58:
        /*0124*/ 	.word	index@(_ZN4gloo22_Kernel_double_cudaSumEPdPKdi)
        /*0128*/ 	.word	0x0000000e


	//----- nvinfo : EIATTR_FRAME_SIZE
	.align		4
.L_59:
        /*012c*/ 	.byte	0x04, 0x11
        /*012e*/ 	.short	(.L_61 - .L_60)
	.align		4
.L_60:
        /*0130*/ 	.word	index@(_ZN4gloo22_Kernel_double_cudaSumEPdPKdi)
        /*0134*/ 	.word	0x00000000


	//----- nvinfo : EIATTR_REGCOUNT
	.align		4
.L_61:
        /*0138*/ 	.byte	0x04, 0x2f
        /*013a*/ 	.short	(.L_63 - .L_62)
	.align		4
.L_62:
        /*013c*/ 	.word	index@(_ZN4gloo26_Kernel_double_cudaProductEPdPKdi)
        /*0140*/ 	.word	0x0000000e


	//----- nvinfo : EIATTR_FRAME_SIZE
	.align		4
.L_63:
        /*0144*/ 	.byte	0x04, 0x11
        /*0146*/ 	.short	(.L_65 - .L_64)
	.align		4
.L_64:
        /*0148*/ 	.word	index@(_ZN4gloo26_Kernel_double_cudaProductEPdPKdi)
        /*014c*/ 	.word	0x00000000


	//----- nvinfo : EIATTR_REGCOUNT
	.align		4
.L_65:
        /*0150*/ 	.byte	0x04, 0x2f
        /*0152*/ 	.short	(.L_67 - .L_66)
	.align		4
.L_66:
        /*0154*/ 	.word	index@(_ZN4gloo20_Kernel_half_cudaSumEP6__halfPKS0_i)
        /*0158*/ 	.word	0x0000000e


	//----- nvinfo : EIATTR_FRAME_SIZE
	.align		4
.L_67:
        /*015c*/ 	.byte	0x04, 0x11
        /*015e*/ 	.short	(.L_69 - .L_68)
	.align		4
.L_68:
        /*0160*/ 	.word	index@(_ZN4gloo20_Kernel_half_cudaSumEP6__halfPKS0_i)
        /*0164*/ 	.word	0x00000000


	//----- nvinfo : EIATTR_REGCOUNT
	.align		4
.L_69:
        /*0168*/ 	.byte	0x04, 0x2f
        /*016a*/ 	.short	(.L_71 - .L_70)
	.align		4
.L_70:
        /*016c*/ 	.word	index@(_ZN4gloo24_Kernel_half_cudaProductEP6__halfPKS0_i)
        /*0170*/ 	.word	0x0000000e


	//----- nvinfo : EIATTR_FRAME_SIZE
	.align		4
.L_71:
        /*0174*/ 	.byte	0x04, 0x11
        /*0176*/ 	.short	(.L_73 - .L_72)
	.align		4
.L_72:
        /*0178*/ 	.word	index@(_ZN4gloo24_Kernel_half_cudaProductEP6__halfPKS0_i)
        /*017c*/ 	.word	0x00000000


	//----- nvinfo : EIATTR_REGCOUNT
	.align		4
.L_73:
        /*0180*/ 	.byte	0x04, 0x2f
        /*0182*/ 	.short	(.L_75 - .L_74)
	.align		4
.L_74:
        /*0184*/ 	.word	index@(_ZN4gloo22_Kernel_int8_t_cudaMinEPaPKai)
        /*0188*/ 	.word	0x00000009


	//----- nvinfo : EIATTR_FRAME_SIZE
	.align		4
.L_75:
        /*018c*/ 	.byte	0x04, 0x11
        /*018e*/ 	.short	(.L_77 - .L_76)
	.align		4
.L_76:
        /*0190*/ 	.word	index@(_ZN4gloo22_Kernel_int8_t_cudaMinEPaPKai)
        /*0194*/ 	.word	0x00000000


	//----- nvinfo : EIATTR_REGCOUNT
	.align		4
.L_77:
        /*0198*/ 	.byte	0x04, 0x2f
        /*019a*/ 	.short	(.L_79 - .L_78)
	.align		4
.L_78:
        /*019c*/ 	.word	index@(_ZN4gloo22_Kernel_int8_t_cudaMaxEPaPKai)
        /*01a0*/ 	.word	0x00000009


	//----- nvinfo : EIATTR_FRAME_SIZE
	.align		4
.L_79:
        /*01a4*/ 	.byte	0x04, 0x11
        /*01a6*/ 	.short	(.L_81 - .L_80)
	.align		4
.L_80:
        /*01a8*/ 	.word	index@(_ZN4gloo22_Kernel_int8_t_cudaMaxEPaPKai)
        /*01ac*/ 	.word	0x00000000


	//----- nvinfo : EIATTR_REGCOUNT
	.align		4
.L_81:
        /*01b0*/ 	.byte	0x04, 0x2f
        /*01b2*/ 	.short	(.L_83 - .L_82)
	.align		4
.L_82:
        /*01b4*/ 	.word	index@(_ZN4gloo23_Kernel_uint8_t_cudaMinEPhPKhi)
        /*01b8*/ 	.word	0x00000009


	//----- nvinfo : EIATTR_FRAME_SIZE
	.align		4
.L_83:
        /*01bc*/ 	.byte	0x04, 0x11
        /*01be*/ 	.short	(.L_85 - .L_84)
	.align		4
.L_84:
        /*01c0*/ 	.word	index@(_ZN4gloo23_Kernel_uint8_t_cudaMinEPhPKhi)
        /*01c4*/ 	.word	0x00000000


	//----- nvinfo : EIATTR_REGCOUNT
	.align		4
.L_85:
        /*01c8*/ 	.byte	0x04, 0x2f
        /*01ca*/ 	.short	(.L_87 - .L_86)
	.align		4
.L_86:
        /*01cc*/ 	.word	index@(_ZN4gloo23_Kernel_uint8_t_cudaMaxEPhPKhi)
        /*01d0*/ 	.word	0x00000009


	//----- nvinfo : EIATTR_FRAME_SIZE
	.align		4
.L_87:
        /*01d4*/ 	.byte	0x04, 0x11
        /*01d6*/ 	.short	(.L_89 - .L_88)
	.align		4
.L_88:
        /*01d8*/ 	.word	index@(_ZN4gloo23_Kernel_uint8_t_cudaMaxEPhPKhi)
        /*01dc*/ 	.word	0x00000000


	//----- nvinfo : EIATTR_REGCOUNT
	.align		4
.L_89:
        /*01e0*/ 	.byte	0x04, 0x2f
        /*01e2*/ 	.short	(.L_91 - .L_90)
	.align		4
.L_90:
        /*01e4*/ 	.word	index@(_ZN4gloo23_Kernel_int32_t_cudaMinEPiPKii)
        /*01e8*/ 	.word	0x0000000d


	//----- nvinfo : EIATTR_FRAME_SIZE
	.align		4
.L_91:
        /*01ec*/ 	.byte	0x04, 0x11
        /*01ee*/ 	.short	(.L_93 - .L_92)
	.align		4
.L_92:
        /*01f0*/ 	.word	index@(_ZN4gloo23_Kernel_int32_t_cudaMinEPiPKii)
        /*01f4*/ 	.word	0x00000000


	//----- nvinfo : EIATTR_REGCOUNT
	.align		4
.L_93:
        /*01f8*/ 	.byte	0x04, 0x2f
        /*01fa*/ 	.short	(.L_95 - .L_94)
	.align		4
.L_94:
        /*01fc*/ 	.word	index@(_ZN4gloo23_Kernel_int32_t_cudaMaxEPiPKii)
        /*0200*/ 	.word	0x0000000d


	//----- nvinfo : EIATTR_FRAME_SIZE
	.align		4
.L_95:
        /*0204*/ 	.byte	0x04, 0x11
        /*0206*/ 	.short	(.L_97 - .L_96)
	.align		4
.L_96:
        /*0208*/ 	.word	index@(_ZN4gloo23_Kernel_int32_t_cudaMaxEPiPKii)
        /*020c*/ 	.word	0x00000000


	//----- nvinfo : EIATTR_REGCOUNT
	.align		4
.L_97:
        /*0210*/ 	.byte	0x04, 0x2f
        /*0212*/ 	.short	(.L_99 - .L_98)
	.align		4
.L_98:
        /*0214*/ 	.word	index@(_ZN4gloo23_Kernel_int64_t_cudaMinEPlPKli)
        /*0218*/ 	.word	0x0000000e


	//----- nvinfo : EIATTR_FRAME_SIZE
	.align		4
.L_99:
        /*021c*/ 	.byte	0x04, 0x11
        /*021e*/ 	.short	(.L_101 - .L_100)
	.align		4
.L_100:
        /*0220*/ 	.word	index@(_ZN4gloo23_Kernel_int64_t_cudaMinEPlPKli)
        /*0224*/ 	.word	0x00000000


	//----- nvinfo : EIATTR_REGCOUNT
	.align		4
.L_101:
        /*0228*/ 	.byte	0x04, 0x2f
        /*022a*/ 	.short	(.L_103 - .L_102)
	.align		4
.L_102:
        /*022c*/ 	.word	index@(_ZN4gloo23_Kernel_int64_t_cudaMaxEPlPKli)
        /*0230*/ 	.word	0x0000000e


	//----- nvinfo : EIATTR_FRAME_SIZE
	.align		4
.L_103:
        /*0234*/ 	.byte	0x04, 0x11
        /*0236*/ 	.short	(.L_105 - .L_104)
	.align		4
.L_104:
        /*0238*/ 	.word	index@(_ZN4gloo23_Kernel_int64_t_cudaMaxEPlPKli)
        /*023c*/ 	.word	0x00000000


	//----- nvinfo : EIATTR_REGCOUNT
	.align		4
.L_105:
        /*0240*/ 	.byte	0x04, 0x2f
        /*0242*/ 	.short	(.L_107 - .L_106)
	.align		4
.L_106:
        /*0244*/ 	.word	index@(_ZN4gloo24_Kernel_uint64_t_cudaMinEPmPKmi)
        /*0248*/ 	.word	0x0000000e


	//----- nvinfo : EIATTR_FRAME_SIZE
	.align		4
.L_107:
        /*024c*/ 	.byte	0x04, 0x11
        /*024e*/ 	.short	(.L_109 - .L_108)
	.align		4
.L_108:
        /*0250*/ 	.word	index@(_ZN4gloo24_Kernel_uint64_t_cudaMinEPmPKmi)
        /*0254*/ 	.word	0x00000000


	//----- nvinfo : EIATTR_REGCOUNT
	.align		4
.L_109:
        /*0258*/ 	.byte	0x04, 0x2f
        /*025a*/ 	.short	(.L_111 - .L_110)
	.align		4
.L_110:
        /*025c*/ 	.word	index@(_ZN4gloo24_Kernel_uint64_t_cudaMaxEPmPKmi)
        /*0260*/ 	.word	0x0000000e


	//----- nvinfo : EIATTR_FRAME_SIZE
	.align		4
.L_111:
        /*0264*/ 	.byte	0x04, 0x11
        /*0266*/ 	.short	(.L_113 - .L_112)
	.align		4
.L_112:
        /*0268*/ 	.word	index@(_ZN4gloo24_Kernel_uint64_t_cudaMaxEPmPKmi)
        /*026c*/ 	.word	0x00000000


	//----- nvinfo : EIATTR_REGCOUNT
	.align		4
.L_113:
        /*0270*/ 	.byte	0x04, 0x2f
        /*0272*/ 	.short	(.L_115 - .L_114)
	.align		4
.L_114:
        /*0274*/ 	.word	index@(_ZN4gloo21_Kernel_float_cudaMinEPfPKfi)
        /*0278*/ 	.word	0x0000000d


	//----- nvinfo : EIATTR_FRAME_SIZE
	.align		4
.L_115:
        /*027c*/ 	.byte	0x04, 0x11
        /*027e*/ 	.short	(.L_117 - .L_116)
	.align		4
.L_116:
        /*0280*/ 	.word	index@(_ZN4gloo21_Kernel_float_cudaMinEPfPKfi)
        /*0284*/ 	.word	0x00000000


	//----- nvinfo : EIATTR_REGCOUNT
	.align		4
.L_117:
        /*0288*/ 	.byte	0x04, 0x2f
        /*028a*/ 	.short	(.L_119 - .L_118)
	.align		4
.L_118:
        /*028c*/ 	.word	index@(_ZN4gloo21_Kernel_float_cudaMaxEPfPKfi)
        /*0290*/ 	.word	0x0000000d


	//----- nvinfo : EIATTR_FRAME_SIZE
	.align		4
.L_119:
        /*0294*/ 	.byte	0x04, 0x11
        /*0296*/ 	.short	(.L_121 - .L_120)
	.align		4
.L_120:
        /*0298*/ 	.word	index@(_ZN4gloo21_Kernel_float_cudaMaxEPfPKfi)
        /*029c*/ 	.word	0x00000000


	//----- nvinfo : EIATTR_REGCOUNT
	.align		4
.L_121:
        /*02a0*/ 	.byte	0x04, 0x2f
        /*02a2*/ 	.short	(.L_123 - .L_122)
	.align		4
.L_122:
        /*02a4*/ 	.word	index@(_ZN4gloo22_Kernel_double_cudaMinEPdPKdi)
        /*02a8*/ 	.word	0x0000000e


	//----- nvinfo : EIATTR_FRAME_SIZE
	.align		4
.L_123:
        /*02ac*/ 	.byte	0x04, 0x11
        /*02ae*/ 	.short	(.L_125 - .L_124)
	.align		4
.L_124:
        /*02b0*/ 	.word	index@(_ZN4gloo22_Kernel_double_cudaMinEPdPKdi)
        /*02b4*/ 	.word	0x00000000


	//----- nvinfo : EIATTR_REGCOUNT
	.align		4
.L_125:
        /*02b8*/ 	.byte	0x04, 0x2f
        /*02ba*/ 	.short	(.L_127 - .L_126)
	.align		4
.L_126:
        /*02bc*/ 	.word	index@(_ZN4gloo22_Kernel_double_cudaMaxEPdPKdi)
        /*02c0*/ 	.word	0x0000000e


	//----- nvinfo : EIATTR_FRAME_SIZE
	.align		4
.L_127:
        /*02c4*/ 	.byte	0x04, 0x11
        /*02c6*/ 	.short	(.L_129 - .L_128)
	.align		4
.L_128:
        /*02c8*/ 	.word	index@(_ZN4gloo22_Kernel_double_cudaMaxEPdPKdi)
        /*02cc*/ 	.word	0x00000000


	//----- nvinfo : EIATTR_REGCOUNT
	.align		4
.L_129:
        /*02d0*/ 	.byte	0x04, 0x2f
        /*02d2*/ 	.short	(.L_131 - .L_130)
	.align		4
.L_130:
        /*02d4*/ 	.word	index@(_ZN4gloo20_Kernel_half_cudaMinEP6__halfPKS0_i)
        /*02d8*/ 	.word	0x0000000e


	//----- nvinfo : EIATTR_FRAME_SIZE
	.align		4
.L_131:
        /*02dc*/ 	.byte	0x04, 0x11
        /*02de*/ 	.short	(.L_133 - .L_132)
	.align		4
.L_132:
        /*02e0*/ 	.word	index@(_ZN4gloo20_Kernel_half_cudaMinEP6__halfPKS0_i)
        /*02e4*/ 	.word	0x00000000


	//----- nvinfo : EIATTR_REGCOUNT
	.align		4
.L_133:
        /*02e8*/ 	.byte	0x04, 0x2f
        /*02ea*/ 	.short	(.L_135 - .L_134)
	.align		4
.L_134:
        /*02ec*/ 	.word	index@(_ZN4gloo20_Kernel_half_cudaMaxEP6__halfPKS0_i)
        /*02f0*/ 	.word	0x0000000e


	//----- nvinfo : EIATTR_FRAME_SIZE
	.align		4
.L_135:
        /*02f4*/ 	.byte	0x04, 0x11
        /*02f6*/ 	.short	(.L_137 - .L_136)
	.align		4
.L_136:
        /*02f8*/ 	.word	index@(_ZN4gloo20_Kernel_half_cudaMaxEP6__halfPKS0_i)
        /*02fc*/ 	.word	0x00000000


	//----- nvinfo : EIATTR_MIN_STACK_SIZE
	.align		4
.L_137:
        /*0300*/ 	.byte	0x04, 0x12
        /*0302*/ 	.short	(.L_139 - .L_138)
	.align		4
.L_138:
        /*0304*/ 	.word	index@(_ZN4gloo20_Kernel_half_cudaMaxEP6__halfPKS0_i)
        /*0308*/ 	.word	0x00000000


	//----- nvinfo : EIATTR_MIN_STACK_SIZE
	.align		4
.L_139:
        /*030c*/ 	.byte	0x04, 0x12
        /*030e*/ 	.short	(.L_141 - .L_140)
	.align		4
.L_140:
        /*0310*/ 	.word	index@(_ZN4gloo20_Kernel_half_cudaMinEP6__halfPKS0_i)
        /*0314*/ 	.word	0x00000000


	//----- nvinfo : EIATTR_MIN_STACK_SIZE
	.align		4
.L_141:
        /*0318*/ 	.byte	0x04, 0x12
        /*031a*/ 	.short	(.L_143 - .L_142)
	.align		4
.L_142:
        /*031c*/ 	.word	index@(_ZN4gloo22_Kernel_double_cudaMaxEPdPKdi)
        /*0320*/ 	.word	0x00000000


	//----- nvinfo : EIATTR_MIN_STACK_SIZE
	.align		4
.L_143:
        /*0324*/ 	.byte	0x04, 0x12
        /*0326*/ 	.short	(.L_145 - .L_144)
	.align		4
.L_144:
        /*0328*/ 	.word	index@(_ZN4gloo22_Kernel_double_cudaMinEPdPKdi)
        /*032c*/ 	.word	0x00000000


	//----- nvinfo : EIATTR_MIN_STACK_SIZE
	.align		4
.L_145:
        /*0330*/ 	.byte	0x04, 0x12
        /*0332*/ 	.short	(.L_147 - .L_146)
	.align		4
.L_146:
        /*0334*/ 	.word	index@(_ZN4gloo21_Kernel_float_cudaMaxEPfPKfi)
        /*0338*/ 	.word	0x00000000


	//----- nvinfo : EIATTR_MIN_STACK_SIZE
	.align		4
.L_147:
        /*033c*/ 	.byte	0x04, 0x12
        /*033e*/ 	.short	(.L_149 - .L_148)
	.align		4
.L_148:
        /*0340*/ 	.word	index@(_ZN4gloo21_Kernel_float_cudaMinEPfPKfi)
        /*0344*/ 	.word	0x00000000


	//----- nvinfo : EIATTR_MIN_STACK_SIZE
	.align		4
.L_149:
        /*0348*/ 	.byte	0x04, 0x12
        /*034a*/ 	.short	(.L_151 - .L_150)
	.align		4
.L_150:
        /*034c*/ 	.word	index@(_ZN4gloo24_Kernel_uint64_t_cudaMaxEPmPKmi)
        /*0350*/ 	.word	0x00000000


	//----- nvinfo : EIATTR_MIN_STACK_SIZE
	.align		4
.L_151:
        /*0354*/ 	.byte	0x04, 0x12
        /*0356*/ 	.short	(.L_153 - .L_152)
	.align		4
.L_152:
        /*0358*/ 	.word	index@(_ZN4gloo24_Kernel_uint64_t_cudaMinEPmPKmi)
        /*035c*/ 	.word	0x00000000


	//----- nvinfo : EIATTR_MIN_STACK_SIZE
	.align		4
.L_153:
        /*0360*/ 	.byte	0x04, 0x12
        /*0362*/ 	.short	(.L_155 - .L_154)
	.align		4
.L_154:
        /*0364*/ 	.word	index@(_ZN4gloo23_Kernel_int64_t_cudaMaxEPlPKli)
        /*0368*/ 	.word	0x00000000


	//----- nvinfo : EIATTR_MIN_STACK_SIZE
	.align		4
.L_155:
        /*036c*/ 	.byte	0x04, 0x12
        /*036e*/ 	.short	(.L_157 - .L_156)
	.align		4
.L_156:
        /*0370*/ 	.word	index@(_ZN4gloo23_Kernel_int64_t_cudaMinEPlPKli)
        /*0374*/ 	.word	0x00000000


	//----- nvinfo : EIATTR_MIN_STACK_SIZE
	.align		4
.L_157:
        /*0378*/ 	.byte	0x04, 0x12
        /*037a*/ 	.short	(.L_159 - .L_158)
	.align		4
.L_158:
        /*037c*/ 	.word	index@(_ZN4gloo23_Kernel_int32_t_cudaMaxEPiPKii)
        /*0380*/ 	.word	0x00000000


	//----- nvinfo : EIATTR_MIN_STACK_SIZE
	.align		4
.L_159:
        /*0384*/ 	.byte	0x04, 0x12
        /*0386*/ 	.short	(.L_161 - .L_160)
	.align		4
.L_160:
        /*0388*/ 	.word	index@(_ZN4gloo23_Kernel_int32_t_cudaMinEPiPKii)
        /*038c*/ 	.word	0x00000000


	//----- nvinfo : EIATTR_MIN_STACK_SIZE
	.align		4
.L_161:
        /*0390*/ 	.byte	0x04, 0x12
        /*0392*/ 	.short	(.L_163 - .L_162)
	.align		4
.L_162:
        /*0394*/ 	.word	index@(_ZN4gloo23_Kernel_uint8_t_cudaMaxEPhPKhi)
        /*0398*/ 	.word	0x00000000


	//----- nvinfo : EIATTR_MIN_STACK_SIZE
	.align		4
.L_163:
        /*039c*/ 	.byte	0x04, 0x12
        /*039e*/ 	.short	(.L_165 - .L_164)
	.align		4
.L_164:
        /*03a0*/ 	.word	index@(_ZN4gloo23_Kernel_uint8_t_cudaMinEPhPKhi)
        /*03a4*/ 	.word	0x00000000


	//----- nvinfo : EIATTR_MIN_STACK_SIZE
	.align		4
.L_165:
        /*03a8*/ 	.byte	0x04, 0x12
        /*03aa*/ 	.short	(.L_167 - .L_166)
	.align		4
.L_166:
        /*03ac*/ 	.word	index@(_ZN4gloo22_Kernel_int8_t_cudaMaxEPaPKai)
        /*03b0*/ 	.word	0x00000000


	//----- nvinfo : EIATTR_MIN_STACK_SIZE
	.align		4
.L_167:
        /*03b4*/ 	.byte	0x04, 0x12
        /*03b6*/ 	.short	(.L_169 - .L_168)
	.align		4
.L_168:
        /*03b8*/ 	.word	index@(_ZN4gloo22_Kernel_int8_t_cudaMinEPaPKai)
        /*03bc*/ 	.word	0x00000000


	//----- nvinfo : EIATTR_MIN_STACK_SIZE
	.align		4
.L_169:
        /*03c0*/ 	.byte	0x04, 0x12
        /*03c2*/ 	.short	(.L_171 - .L_170)
	.align		4
.L_170:
        /*03c4*/ 	.word	index@(_ZN4gloo24_Kernel_half_cudaProductEP6__halfPKS0_i)
        /*03c8*/ 	.word	0x00000000


	//----- nvinfo : EIATTR_MIN_STACK_SIZE
	.align		4
.L_171:
        /*03cc*/ 	.byte	0x04, 0x12
        /*03ce*/ 	.short	(.L_173 - .L_172)
	.align		4
.L_172:
        /*03d0*/ 	.word	index@(_ZN4gloo20_Kernel_half_cudaSumEP6__halfPKS0_i)
        /*03d4*/ 	.word	0x00000000


	//----- nvinfo : EIATTR_MIN_STACK_SIZE
	.align		4
.L_173:
        /*03d8*/ 	.byte	0x04, 0x12
        /*03da*/ 	.short	(.L_175 - .L_174)
	.align		4
.L_174:
        /*03dc*/ 	.word	index@(_ZN4gloo26_Kernel_double_cudaProductEPdPKdi)
        /*03e0*/ 	.word	0x00000000


	//----- nvinfo : EIATTR_MIN_STACK_SIZE
	.align		4
.L_175:
        /*03e4*/ 	.byte	0x04, 0x12
        /*03e6*/ 	.short	(.L_177 - .L_176)
	.align		4
.L_176:
        /*03e8*/ 	.word	index@(_ZN4gloo22_Kernel_double_cudaSumEPdPKdi)
        /*03ec*/ 	.word	0x00000000


	//----- nvinfo : EIATTR_MIN_STACK_SIZE
	.align		4
.L_177:
        /*03f0*/ 	.byte	0x04, 0x12
        /*03f2*/ 	.short	(.L_179 - .L_178)
	.align		4
.L_178:
        /*03f4*/ 	.word	index@(_ZN4gloo25_Kernel_float_cudaProductEPfPKfi)
        /*03f8*/ 	.word	0x00000000


	//----- nvinfo : EIATTR_MIN_STACK_SIZE
	.align		4
.L_179:
        /*03fc*/ 	.byte	0x04, 0x12
        /*03fe*/ 	.short	(.L_181 - .L_180)
	.align		4
.L_180:
        /*0400*/ 	.word	index@(_ZN4gloo21_Kernel_float_cudaSumEPfPKfi)
        /*0404*/ 	.word	0x00000000


	//----- nvinfo : EIATTR_MIN_STACK_SIZE
	.align		4
.L_181:
        /*0408*/ 	.byte	0x04, 0x12
        /*040a*/ 	.short	(.L_183 - .L_182)
	.align		4
.L_182:
        /*040c*/ 	.word	index@(_ZN4gloo28_Kernel_uint64_t_cudaProductEPmPKmi)
        /*0410*/ 	.word	0x00000000


	//----- nvinfo : EIATTR_MIN_STACK_SIZE
	.align		4
.L_183:
        /*0414*/ 	.byte	0x04, 0x12
        /*0416*/ 	.short	(.L_185 - .L_184)
	.align		4
.L_184:
        /*0418*/ 	.word	index@(_ZN4gloo24_Kernel_uint64_t_cudaSumEPmPKmi)
        /*041c*/ 	.word	0x00000000


	//----- nvinfo : EIATTR_MIN_STACK_SIZE
	.align		4
.L_185:
        /*0420*/ 	.byte	0x04, 0x12
        /*0422*/ 	.short	(.L_187 - .L_186)
	.align		4
.L_186:
        /*0424*/ 	.word	index@(_ZN4gloo27_Kernel_int64_t_cudaProductEPlPKli)
        /*0428*/ 	.word	0x00000000


	//----- nvinfo : EIATTR_MIN_STACK_SIZE
	.align		4
.L_187:
        /*042c*/ 	.byte	0x04, 0x12
        /*042e*/ 	.short	(.L_189 - .L_188)
	.align		4
.L_188:
        /*0430*/ 	.word	index@(_ZN4gloo23_Kernel_int64_t_cudaSumEPlPKli)
        /*0434*/ 	.word	0x00000000


	//----- nvinfo : EIATTR_MIN_STACK_SIZE
	.align		4
.L_189:
        /*0438*/ 	.byte	0x04, 0x12
        /*043a*/ 	.short	(.L_191 - .L_190)
	.align		4
.L_190:
        /*043c*/ 	.word	index@(_ZN4gloo27_Kernel_int32_t_cudaProductEPiPKii)
        /*0440*/ 	.word	0x00000000


	//----- nvinfo : EIATTR_MIN_STACK_SIZE
	.align		4
.L_191:
        /*0444*/ 	.byte	0x04, 0x12
        /*0446*/ 	.short	(.L_193 - .L_192)
	.align		4
.L_192:
        /*0448*/ 	.word	index@(_ZN4gloo23_Kernel_int32_t_cudaSumEPiPKii)
        /*044c*/ 	.word	0x00000000


	//----- nvinfo : EIATTR_MIN_STACK_SIZE
	.align		4
.L_193:
        /*0450*/ 	.byte	0x04, 0x12
        /*0452*/ 	.short	(.L_195 - .L_194)
	.align		4
.L_194:
        /*0454*/ 	.word	index@(_ZN4gloo27_Kernel_uint8_t_cudaProductEPhPKhi)
        /*0458*/ 	.word	0x00000000


	//----- nvinfo : EIATTR_MIN_STACK_SIZE
	.align		4
.L_195:
        /*045c*/ 	.byte	0x04, 0x12
        /*045e*/ 	.short	(.L_197 - .L_196)
	.align		4
.L_196:
        /*0460*/ 	.word	index@(_ZN4gloo23_Kernel_uint8_t_cudaSumEPhPKhi)
        /*0464*/ 	.word	0x00000000


	//----- nvinfo : EIATTR_MIN_STACK_SIZE
	.align		4
.L_197:
        /*0468*/ 	.byte	0x04, 0x12
        /*046a*/ 	.short	(.L_199 - .L_198)
	.align		4
.L_198:
        /*046c*/ 	.word	index@(_ZN4gloo26_Kernel_int8_t_cudaProductEPaPKai)
        /*0470*/ 	.word	0x00000000


	//----- nvinfo : EIATTR_MIN_STACK_SIZE
	.align		4
.L_199:
        /*0474*/ 	.byte	0x04, 0x12
        /*0476*/ 	.short	(.L_201 - .L_200)
	.align		4
.L_200:
        /*0478*/ 	.word	index@(_ZN4gloo22_Kernel_int8_t_cudaSumEPaPKai)
        /*047c*/ 	.word	0x00000000
.L_201:


//--------------------- .nv.compat                --------------------------
	.section	.nv.compat,"",@"SHT_CUDA_COMPAT_INFO"
	.align	4
        /*0000*/ 	.byte	0x02, 0x09, 0x00, 0x00, 0x02, 0x02, 0x01, 0x00, 0x02, 0x05, 0x05, 0x00, 0x03, 0x07, 0x01, 0x01
        /*0010*/ 	.byte	0x02, 0x03, 0x00, 0x00, 0x02, 0x06, 0x01, 0x00, 0x04, 0x0b, 0x08, 0x00, 0x01, 0x00, 0x00, 0x00
        /*0020*/ 	.byte	0x00, 0x00, 0x00, 0x00


//--------------------- .nv.info._ZN4gloo20_Kernel_half_cudaMaxEP6__halfPKS0_i --------------------------
	.section	.nv.info._ZN4gloo20_Kernel_half_cudaMaxEP6__halfPKS0_i,"",@"SHT_CUDA_INFO"
	.sectionflags	@""
	.align	4


	//----- nvinfo : EIATTR_CUDA_API_VERSION
	.align		4
        /*0000*/ 	.byte	0x04, 0x37
        /*0002*/ 	.short	(.L_203 - .L_202)
.L_202:
        /*0004*/ 	.word	0x00000082


	//----- nvinfo : EIATTR_KPARAM_INFO
	.align		4
.L_203:
        /*0008*/ 	.byte	0x04, 0x17
        /*000a*/ 	.short	(.L_205 - .L_204)
.L_204:
        /*000c*/ 	.word	0x00000000
        /*0010*/ 	.short	0x0002
        /*0012*/ 	.short	0x0010
        /*0014*/ 	.byte	0x00, 0xf0, 0x11, 0x00


	//----- nvinfo : EIATTR_KPARAM_INFO
	.align		4
.L_205:
        /*0018*/ 	.byte	0x04, 0x17
        /*001a*/ 	.short	(.L_207 - .L_206)
.L_206:
        /*001c*/ 	.word	0x00000000
        /*0020*/ 	.short	0x0001
        /*0022*/ 	.short	0x0008
        /*0024*/ 	.byte	0x00, 0xf0, 0x21, 0x00


	//----- nvinfo : EIATTR_KPARAM_INFO
	.align		4
.L_207:
        /*0028*/ 	.byte	0x04, 0x17
        /*002a*/ 	.short	(.L_209 - .L_208)
.L_208:
        /*002c*/ 	.word	0x00000000
        /*0030*/ 	.short	0x0000
        /*0032*/ 	.short	0x0000
        /*0034*/ 	.byte	0x00, 0xf0, 0x21, 0x00


	//----- nvinfo : EIATTR_SPARSE_MMA_MASK
	.align		4
.L_209:
        /*0038*/ 	.byte	0x03, 0x50
        /*003a*/ 	.short	0x0000


	//----- nvinfo : EIATTR_MAXREG_COUNT
	.align		4
        /*003c*/ 	.byte	0x03, 0x1b
        /*003e*/ 	.short	0x00ff


	//----- nvinfo : EIATTR_MERCURY_ISA_VERSION
	.align		4
        /*0040*/ 	.byte	0x03, 0x5f
        /*0042*/ 	.short	0x0101


	//----- nvinfo : EIATTR_VRC_CTA_INIT_COUNT
	.align		4
        /*0044*/ 	.byte	0x02, 0x4a
	.zero		1
	.zero		1


	//----- nvinfo : EIATTR_EXIT_INSTR_OFFSETS
	.align		4
        /*0048*/ 	.byte	0x04, 0x1c
        /*004a*/ 	.short	(.L_211 - .L_210)


	//   ....[0]....
.L_210:
        /*004c*/ 	.word	0x00000070


	//   ....[1]....
        /*0050*/ 	.word	0x00000190


	//----- nvinfo : EIATTR_CRS_STACK_SIZE
	.align		4
.L_211:
        /*0054*/ 	.byte	0x04, 0x1e
        /*0056*/ 	.short	(.L_213 - .L_212)
.L_212:
        /*0058*/ 	.word	0x00000000


	//----- nvinfo : EIATTR_CBANK_PARAM_SIZE
	.align		4
.L_213:
        /*005c*/ 	.byte	0x03, 0x19
        /*005e*/ 	.short	0x0014


	//----- nvinfo : EIATTR_PARAM_CBANK
	.align		4
        /*0060*/ 	.byte	0x04, 0x0a
        /*0062*/ 	.short	(.L_215 - .L_214)
	.align		4
.L_214:
        /*0064*/ 	.word	index@(.nv.constant0._ZN4gloo20_Kernel_half_cudaMaxEP6__halfPKS0_i)
        /*0068*/ 	.short	0x0380
        /*006a*/ 	.short	0x0014


	//----- nvinfo : EIATTR_SW_WAR
	.align		4
.L_215:
        /*006c*/ 	.byte	0x04, 0x36
        /*006e*/ 	.short	(.L_217 - .L_216)
.L_216:
        /*0070*/ 	.word	0x00000008
.L_217:


//--------------------- .nv.info._ZN4gloo20_Kernel_half_cudaMinEP6__halfPKS0_i --------------------------
	.section	.nv.info._ZN4gloo20_Kernel_half_cudaMinEP6__halfPKS0_i,"",@"SHT_CUDA_INFO"
	.sectionflags	@""
	.align	4


	//----- nvinfo : EIATTR_CUDA_API_VERSION
	.align		4
        /*0000*/ 	.byte	0x04, 0x37
        /*0002*/ 	.short	(.L_219 - .L_218)
.L_218:
        /*0004*/ 	.word	0x00000082


	//----- nvinfo : EIATTR_KPARAM_INFO
	.align		4
.L_219:
        /*0008*/ 	.byte	0x04, 0x17
        /*000a*/ 	.short	(.L_221 - .L_220)
.L_220:
        /*000c*/ 	.word	0x00000000
        /*0010*/ 	.short	0x0002
        /*0012*/ 	.short	0x0010
        /*0014*/ 	.byte	0x00, 0xf0, 0x11, 0x00


	//----- nvinfo : EIATTR_KPARAM_INFO
	.align		4
.L_221:
        /*0018*/ 	.byte	0x04, 0x17
        /*001a*/ 	.short	(.L_223 - .L_222)
.L_222:
        /*001c*/ 	.word	0x00000000
        /*0020*/ 	.short	0x0001
        /*0022*/ 	.short	0x0008
        /*0024*/ 	.byte	0x00, 0xf0, 0x21, 0x00


	//----- nvinfo : EIATTR_KPARAM_INFO
	.align		4
.L_223:
        /*0028*/ 	.byte	0x04, 0x17
        /*002a*/ 	.short	(.L_225 - .L_224)
.L_224:
        /*002c*/ 	.word	0x00000000
        /*0030*/ 	.short	0x0000
        /*0032*/ 	.short	0x0000
        /*0034*/ 	.byte	0x00, 0xf0, 0x21, 0x00


	//----- nvinfo : EIATTR_SPARSE_MMA_MASK
	.align		4
.L_225:
        /*0038*/ 	.byte	0x03, 0x50
        /*003a*/ 	.short	0x0000


	//----- nvinfo : EIATTR_MAXREG_COUNT
	.align		4
        /*003c*/ 	.byte	0x03, 0x1b
        /*003e*/ 	.short	0x00ff


	//----- nvinfo : EIATTR_MERCURY_ISA_VERSION
	.align		4
        /*0040*/ 	.byte	0x03, 0x5f
        /*0042*/ 	.short	0x0101


	//----- nvinfo : EIATTR_VRC_CTA_INIT_COUNT
	.align		4
        /*0044*/ 	.byte	0x02, 0x4a
	.zero		1
	.zero		1


	//----- nvinfo : EIATTR_EXIT_INSTR_OFFSETS
	.align		4
        /*0048*/ 	.byte	0x04, 0x1c
        /*004a*/ 	.short	(.L_227 - .L_226)


	//   ....[0]....
.L_226:
        /*004c*/ 	.word	0x00000070


	//   ....[1]....
        /*0050*/ 	.word	0x00000190


	//----- nvinfo : EIATTR_CRS_STACK_SIZE
	.align		4
.L_227:
        /*0054*/ 	.byte	0x04, 0x1e
        /*0056*/ 	.short	(.L_229 - .L_228)
.L_228:
        /*0058*/ 	.word	0x00000000


	//----- nvinfo : EIATTR_CBANK_PARAM_SIZE
	.align		4
.L_229:
        /*005c*/ 	.byte	0x03, 0x19
        /*005e*/ 	.short	0x0014


	//----- nvinfo : EIATTR_PARAM_CBANK
	.align		4
        /*0060*/ 	.byte	0x04, 0x0a
        /*0062*/ 	.short	(.L_231 - .L_230)
	.align		4
.L_230:
        /*0064*/ 	.word	index@(.nv.constant0._ZN4gloo20_Kernel_half_cudaMinEP6__halfPKS0_i)
        /*0068*/ 	.short	0x0380
        /*006a*/ 	.short	0x0014


	//----- nvinfo : EIATTR_SW_WAR
	.align		4
.L_231:
        /*006c*/ 	.byte	0x04, 0x36
        /*006e*/ 	.short	(.L_233 - .L_232)
.L_232:
        /*0070*/ 	.word	0x00000008
.L_233:


//--------------------- .nv.info._ZN4gloo22_Kernel_double_cudaMaxEPdPKdi --------------------------
	.section	.nv.info._ZN4gloo22_Kernel_double_cudaMaxEPdPKdi,"",@"SHT_CUDA_INFO"
	.sectionflags	@""
	.align	4


	//----- nvinfo : EIATTR_CUDA_API_VERSION
	.align		4
        /*0000*/ 	.byte	0x04, 0x37
        /*0002*/ 	.short	(.L_235 - .L_234)
.L_234:
        /*0004*/ 	.word	0x00000082


	//----- nvinfo : EIATTR_KPARAM_INFO
	.align		4
.L_235:
        /*0008*/ 	.byte	0x04, 0x17
        /*000a*/ 	.short	(.L_237 - .L_236)
.L_236:
        /*000c*/ 	.word	0x00000000
        /*0010*/ 	.short	0x0002
        /*0012*/ 	.short	0x0010
        /*0014*/ 	.byte	0x00, 0xf0, 0x11, 0x00


	//----- nvinfo : EIATTR_KPARAM_INFO
	.align		4
.L_237:
        /*0018*/ 	.byte	0x04, 0x17
        /*001a*/ 	.short	(.L_239 - .L_238)
.L_238:
        /*001c*/ 	.word	0x00000000
        /*0020*/ 	.short	0x0001
        /*0022*/ 	.short	0x0008
        /*0024*/ 	.byte	0x00, 0xf0, 0x21, 0x00


	//----- nvinfo : EIATTR_KPARAM_INFO
	.align		4
.L_239:
        /*0028*/ 	.byte	0x04, 0x17
        /*002a*/ 	.short	(.L_241 - .L_240)
.L_240:
        /*002c*/ 	.word	0x00000000
        /*0030*/ 	.short	0x0000
        /*0032*/ 	.short	0x0000
        /*0034*/ 	.byte	0x00, 0xf0, 0x21, 0x00


	//----- nvinfo : EIATTR_SPARSE_MMA_MASK
	.align		4
.L_241:
        /*0038*/ 	.byte	0x03, 0x50
        /*003a*/ 	.short	0x0000


	//----- nvinfo : EIATTR_MAXREG_COUNT
	.align		4
        /*003c*/ 	.byte	0x03, 0x1b
        /*003e*/ 	.short	0x00ff


	//----- nvinfo : EIATTR_MERCURY_ISA_VERSION
	.align		4
        /*0040*/ 	.byte	0x03, 0x5f
        /*0042*/ 	.short	0x0101


	//----- nvinfo : EIATTR_VRC_CTA_INIT_COUNT
	.align		4
        /*0044*/ 	.byte	0x02, 0x4a
	.zero		1
	.zero		1


	//----- nvinfo : EIATTR_EXIT_INSTR_OFFSETS
	.align		4
        /*0048*/ 	.byte	0x04, 0x1c
        /*004a*/ 	.short	(.L_243 - .L_242)


	//   ....[0]....
.L_242:
        /*004c*/ 	.word	0x00000070


	//   ....[1]....
        /*0050*/ 	.word	0x00000170


	//----- nvinfo : EIATTR_CRS_STACK_SIZE
	.align		4
.L_243:
        /*0054*/ 	.byte	0x04, 0x1e
        /*0056*/ 	.short	(.L_245 - .L_244)
.L_244:
        /*0058*/ 	.word	0x00000000


	//----- nvinfo : EIATTR_CBANK_PARAM_SIZE
	.align		4
.L_245:
        /*005c*/ 	.byte	0x03, 0x19
        /*005e*/ 	.short	0x0014


	//----- nvinfo : EIATTR_PARAM_CBANK
	.align		4
        /*0060*/ 	.byte	0x04, 0x0a
        /*0062*/ 	.short	(.L_247 - .L_246)
	.align		4
.L_246:
        /*0064*/ 	.word	index@(.nv.constant0._ZN4gloo22_Kernel_double_cudaMaxEPdPKdi)
        /*0068*/ 	.short	0x0380
        /*006a*/ 	.short	0x0014


	//----- nvinfo : EIATTR_SW_WAR
	.align		4
.L_247:
        /*006c*/ 	.byte	0x04, 0x36
        /*006e*/ 	.short	(.L_249 - .L_248)
.L_248:
        /*0070*/ 	.word	0x00000008
.L_249:


//--------------------- .nv.info._ZN4gloo22_Kernel_double_cudaMinEPdPKdi --------------------------
	.section	.nv.info._ZN4gloo22_Kernel_double_cudaMinEPdPKdi,"",@"SHT_CUDA_INFO"
	.sectionflags	@""
	.align	4


	//----- nvinfo : EIATTR_CUDA_API_VERSION
	.align		4
        /*0000*/ 	.byte	0x04, 0x37
        /*0002*/ 	.short	(.L_251 - .L_250)
.L_250:
        /*0004*/ 	.word	0x00000082


	//----- nvinfo : EIATTR_KPARAM_INFO
	.align		4
.L_251:
        /*0008*/ 	.byte	0x04, 0x17
        /*000a*/ 	.short	(.L_253 - .L_252)
.L_252:
        /*000c*/ 	.word	0x00000000
        /*0010*/ 	.short	0x0002
        /*0012*/ 	.short	0x0010
        /*0014*/ 	.byte	0x00, 0xf0, 0x11, 0x00


	//----- nvinfo : EIATTR_KPARAM_INFO
	.align		4
.L_253:
        /*0018*/ 	.byte	0x04, 0x17
        /*001a*/ 	.short	(.L_255 - .L_254)
.L_254:
        /*001c*/ 	.word	0x00000000
        /*0020*/ 	.short	0x0001
        /*0022*/ 	.short	0x0008
        /*0024*/ 	.byte	0x00, 0xf0, 0x21, 0x00


	//----- nvinfo : EIATTR_KPARAM_INFO
	.align		4
.L_255:
        /*0028*/ 	.byte	0x04, 0x17
        /*002a*/ 	.short	(.L_257 - .L_256)
.L_256:
        /*002c*/ 	.word	0x00000000
        /*0030*/ 	.short	0x0000
        /*0032*/ 	.short	0x0000
        /*0034*/ 	.byte	0x00, 0xf0, 0x21, 0x00


	//----- nvinfo : EIATTR_SPARSE_MMA_MASK
	.align		4
.L_257:
        /*0038*/ 	.byte	0x03, 0x50
        /*003a*/ 	.short	0x0000


	//----- nvinfo : EIATTR_MAXREG_COUNT
	.align		4
        /*003c*/ 	.byte	0x03, 0x1b
        /*003e*/ 	.short	0x00ff


	//----- nvinfo : EIATTR_MERCURY_ISA_VERSION
	.align		4
        /*0040*/ 	.byte	0x03, 0x5f
        /*0042*/ 	.short	0x0101


	//----- nvinfo : EIATTR_VRC_CTA_INIT_COUNT
	.align		4
        /*0044*/ 	.byte	0x02, 0x4a
	.zero		1
	.zero		1


	//----- nvinfo : EIATTR_EXIT_INSTR_OFFSETS
	.align		4
        /*0048*/ 	.byte	0x04, 0x1c
        /*004a*/ 	.short	(.L_259 - .L_258)


	//   ....[0]....
.L_258:
        /*004c*/ 	.word	0x00000070


	//   ....[1]....
        /*0050*/ 	.word	0x00000170


	//----- nvinfo : EIATTR_CRS_STACK_SIZE
	.align		4
.L_259:
        /*0054*/ 	.byte	0x04, 0x1e
        /*0056*/ 	.short	(.L_261 - .L_260)
.L_260:
        /*0058*/ 	.word	0x00000000


	//----- nvinfo : EIATTR_CBANK_PARAM_SIZE
	.align		4
.L_261:
        /*005c*/ 	.byte	0x03, 0x19
        /*005e*/ 	.short	0x0014


	//----- nvinfo : EIATTR_PARAM_CBANK
	.align		4
        /*0060*/ 	.byte	0x04, 0x0a
        /*0062*/ 	.short	(.L_263 - .L_262)
	.align		4
.L_262:
        /*0064*/ 	.word	index@(.nv.constant0._ZN4gloo22_Kernel_double_cudaMinEPdPKdi)
        /*0068*/ 	.short	0x0380
        /*006a*/ 	.short	0x0014


	//----- nvinfo : EIATTR_SW_WAR
	.align		4
.L_263:
        /*006c*/ 	.byte	0x04, 0x36
        /*006e*/ 	.short	(.L_265 - .L_264)
.L_264:
        /*0070*/ 	.word	0x00000008
.L_265:


//--------------------- .nv.info._ZN4gloo21_Kernel_float_cudaMaxEPfPKfi --------------------------
	.section	.nv.info._ZN4gloo21_Kernel_float_cudaMaxEPfPKfi,"",@"SHT_CUDA_INFO"
	.sectionflags	@""
	.align	4


	//----- nvinfo : EIATTR_CUDA_API_VERSION
	.align		4
        /*0000*/ 	.byte	0x04, 0x37
        /*0002*/ 	.short	(.L_267 - .L_266)
.L_266:
        /*0004*/ 	.word	0x00000082


	//----- nvinfo : EIATTR_KPARAM_INFO
	.align		4
.L_267:
        /*0008*/ 	.byte	0x04, 0x17
        /*000a*/ 	.short	(.L_269 - .L_268)
.L_268:
        /*000c*/ 	.word	0x00000000
        /*0010*/ 	.short	0x0002
        /*0012*/ 	.short	0x0010
        /*0014*/ 	.byte	0x00, 0xf0, 0x11, 0x00


	//----- nvinfo : EIATTR_KPARAM_INFO
	.align		4
.L_269:
        /*0018*/ 	.byte	0x04, 0x17
        /*001a*/ 	.short	(.L_271 - .L_270)
.L_270:
        /*001c*/ 	.word	0x00000000
        /*0020*/ 	.short	0x0001
        /*0022*/ 	.short	0x0008
        /*0024*/ 	.byte	0x00, 0xf0, 0x21, 0x00


	//----- nvinfo : EIATTR_KPARAM_INFO
	.align		4
.L_271:
        /*0028*/ 	.byte	0x04, 0x17
        /*002a*/ 	.short	(.L_273 - .L_272)
.L_272:
        /*002c*/ 	.word	0x00000000
        /*0030*/ 	.short	0x0000
        /*0032*/ 	.short	0x0000
        /*0034*/ 	.byte	0x00, 0xf0, 0x21, 0x00


	//----- nvinfo : EIATTR_SPARSE_MMA_MASK
	.align		4
.L_273:
        /*0038*/ 	.byte	0x03, 0x50
        /*003a*/ 	.short	0x0000


	//----- nvinfo : EIATTR_MAXREG_COUNT
	.align		4
        /*003c*/ 	.byte	0x03, 0x1b
        /*003e*/ 	.short	0x00ff


	//----- nvinfo : EIATTR_MERCURY_ISA_VERSION
	.align		4
        /*0040*/ 	.byte	0x03, 0x5f
        /*0042*/ 	.short	0x0101


	//----- nvinfo : EIATTR_VRC_CTA_INIT_COUNT
	.align		4
        /*0044*/ 	.byte	0x02, 0x4a
	.zero		1
	.zero		1


	//----- nvinfo : EIATTR_EXIT_INSTR_OFFSETS
	.align		4
        /*0048*/ 	.byte	0x04, 0x1c
        /*004a*/ 	.short	(.L_275 - .L_274)


	//   ....[0]....
.L_274:
        /*004c*/ 	.word	0x00000070


	//   ....[1]....
        /*0050*/ 	.word	0x00000170


	//----- nvinfo : EIATTR_CRS_STACK_SIZE
	.align		4
.L_275:
        /*0054*/ 	.byte	0x04, 0x1e
        /*0056*/ 	.short	(.L_277 - .L_276)
.L_276:
        /*0058*/ 	.word	0x00000000


	//----- nvinfo : EIATTR_CBANK_PARAM_SIZE
	.align		4
.L_277:
        /*005c*/ 	.byte	0x03, 0x19
        /*005e*/ 	.short	0x0014


	//----- nvinfo : EIATTR_PARAM_CBANK
	.align		4
        /*0060*/ 	.byte	0x04, 0x0a
        /*0062*/ 	.short	(.L_279 - .L_278)
	.align		4
.L_278:
        /*0064*/ 	.word	index@(.nv.constant0._ZN4gloo21_Kernel_float_cudaMaxEPfPKfi)
        /*0068*/ 	.short	0x0380
        /*006a*/ 	.short	0x0014


	//----- nvinfo : EIATTR_SW_WAR
	.align		4
.L_279:
        /*006c*/ 	.byte	0x04, 0x36
        /*006e*/ 	.short	(.L_281 - .L_280)
.L_280:
        /*0070*/ 	.word	0x00000008
.L_281:


//--------------------- .nv.info._ZN4gloo21_Kernel_float_cudaMinEPfPKfi --------------------------
	.section	.nv.info._ZN4gloo21_Kernel_float_cudaMinEPfPKfi,"",@"SHT_CUDA_INFO"
	.sectionflags	@""
	.align	4


	//----- nvinfo : EIATTR_CUDA_API_VERSION
	.align		4
        /*0000*/ 	.byte	0x04, 0x37
        /*0002*/ 	.short	(.L_283 - .L_282)
.L_282:
        /*0004*/ 	.word	0x00000082


	//----- nvinfo : EIATTR_KPARAM_INFO
	.align		4
.L_283:
        /*0008*/ 	.byte	0x04, 0x17
        /*000a*/ 	.short	(.L_285 - .L_284)
.L_284:
        /*000c*/ 	.word	0x00000000
        /*0010*/ 	.short	0x0002
        /*0012*/ 	.short	0x0010
        /*0014*/ 	.byte	0x00, 0xf0, 0x11, 0x00


	//----- nvinfo : EIATTR_KPARAM_INFO
	.align		4
.L_285:
        /*0018*/ 	.byte	0x04, 0x17
        /*001a*/ 	.short	(.L_287 - .L_286)
.L_286:
        /*001c*/ 	.word	0x00000000
        /*0020*/ 	.short	0x0001
        /*0022*/ 	.short	0x0008
        /*0024*/ 	.byte	0x00, 0xf0, 0x21, 0x00


	//----- nvinfo : EIATTR_KPARAM_INFO
	.align		4
.L_287:
        /*0028*/ 	.byte	0x04, 0x17
        /*002a*/ 	.short	(.L_289 - .L_288)
.L_288:
        /*002c*/ 	.word	0x00000000
        /*0030*/ 	.short	0x0000
        /*0032*/ 	.short	0x0000
        /*0034*/ 	.byte	0x00, 0xf0, 0x21, 0x00


	//----- nvinfo : EIATTR_SPARSE_MMA_MASK
	.align		4
.L_289:
        /*0038*/ 	.byte	0x03, 0x50
        /*003a*/ 	.short	0x0000


	//----- nvinfo : EIATTR_MAXREG_COUNT
	.align		4
        /*003c*/ 	.byte	0x03, 0x1b
        /*003e*/ 	.short	0x00ff


	//----- nvinfo : EIATTR_MERCURY_ISA_VERSION
	.align		4
        /*0040*/ 	.byte	0x03, 0x5f
        /*0042*/ 	.short	0x0101


	//----- nvinfo : EIATTR_VRC_CTA_INIT_COUNT
	.align		4
        /*0044*/ 	.byte	0x02, 0x4a
	.zero		1
	.zero		1


	//----- nvinfo : EIATTR_EXIT_INSTR_OFFSETS
	.align		4
        /*0048*/ 	.byte	0x04, 0x1c
        /*004a*/ 	.short	(.L_291 - .L_290)


	//   ....[0]....
.L_290:
        /*004c*/ 	.word	0x00000070


	//   ....[1]....
        /*0050*/ 	.word	0x00000170


	//----- nvinfo : EIATTR_CRS_STACK_SIZE
	.align		4
.L_291:
        /*0054*/ 	.byte	0x04, 0x1e
        /*0056*/ 	.short	(.L_293 - .L_292)
.L_292:
        /*0058*/ 	.word	0x00000000


	//----- nvinfo : EIATTR_CBANK_PARAM_SIZE
	.align		4
.L_293:
        /*005c*/ 	.byte	0x03, 0x19
        /*005e*/ 	.short	0x0014


	//----- nvinfo : EIATTR_PARAM_CBANK
	.align		4
        /*0060*/ 	.byte	0x04, 0x0a
        /*0062*/ 	.short	(.L_295 - .L_294)
	.align		4
.L_294:
        /*0064*/ 	.word	index@(.nv.constant0._ZN4gloo21_Kernel_float_cudaMinEPfPKfi)
        /*0068*/ 	.short	0x0380
        /*006a*/ 	.short	0x0014


	//----- nvinfo : EIATTR_SW_WAR
	.align		4
.L_295:
        /*006c*/ 	.byte	0x04, 0x36
        /*006e*/ 	.short	(.L_297 - .L_296)
.L_296:
        /*0070*/ 	.word	0x00000008
.L_297:


//--------------------- .nv.info._ZN4gloo24_Kernel_uint64_t_cudaMaxEPmPKmi --------------------------
	.section	.nv.info._ZN4gloo24_Kernel_uint64_t_cudaMaxEPmPKmi,"",@"SHT_CUDA_INFO"
	.sectionflags	@""
	.align	4


	//----- nvinfo : EIATTR_CUDA_API_VERSION
	.align		4
        /*0000*/ 	.byte	0x04, 0x37
        /*0002*/ 	.short	(.L_299 - .L_298)
.L_298:
        /*0004*/ 	.word	0x00000082


	//----- nvinfo : EIATTR_KPARAM_INFO
	.align		4
.L_299:
        /*0008*/ 	.byte	0x04, 0x17
        /*000a*/ 	.short	(.L_301 - .L_300)
.L_300:
        /*000c*/ 	.word	0x00000000
        /*0010*/ 	.short	0x0002
        /*0012*/ 	.short	0x0010
        /*0014*/ 	.byte	0x00, 0xf0, 0x11, 0x00


	//----- nvinfo : EIATTR_KPARAM_INFO
	.align		4
.L_301:
        /*0018*/ 	.byte	0x04, 0x17
        /*001a*/ 	.short	(.L_303 - .L_302)
.L_302:
        /*001c*/ 	.word	0x00000000
        /*0020*/ 	.short	0x0001
        /*0022*/ 	.short	0x0008
        /*0024*/ 	.byte	0x00, 0xf0, 0x21, 0x00


	//----- nvinfo : EIATTR_KPARAM_INFO
	.align		4
.L_303:
        /*0028*/ 	.byte	0x04, 0x17
        /*002a*/ 	.short	(.L_305 - .L_304)
.L_304:
        /*002c*/ 	.word	0x00000000
        /*0030*/ 	.short	0x0000
        /*0032*/ 	.short	0x0000
        /*0034*/ 	.byte	0x00, 0xf0, 0x21, 0x00


	//----- nvinfo : EIATTR_SPARSE_MMA_MASK
	.align		4
.L_305:
        /*0038*/ 	.byte	0x03, 0x50
        /*003a*/ 	.short	0x0000


	//----- nvinfo : EIATTR_MAXREG_COUNT
	.align		4
        /*003c*/ 	.byte	0x03, 0x1b
        /*003e*/ 	.short	0x00ff


	//----- nvinfo : EIATTR_MERCURY_ISA_VERSION
	.align		4
        /*0040*/ 	.byte	0x03, 0x5f
        /*0042*/ 	.short	0x0101


	//----- nvinfo : EIATTR_VRC_CTA_INIT_COUNT
	.align		4
        /*0044*/ 	.byte	0x02, 0x4a
	.zero		1
	.zero		1


	//----- nvinfo : EIATTR_EXIT_INSTR_OFFSETS
	.align		4
        /*0048*/ 	.byte	0x04, 0x1c
        /*004a*/ 	.short	(.L_307 - .L_306)


	//   ....[0]....
.L_306:
        /*004c*/ 	.word	0x00000070


	//   ....[1]....
        /*0050*/ 	.word	0x00000180


	//----- nvinfo : EIATTR_CRS_STACK_SIZE
	.align		4
.L_307:
        /*0054*/ 	.byte	0x04, 0x1e
        /*0056*/ 	.short	(.L_309 - .L_308)
.L_308:
        /*0058*/ 	.word	0x00000000


	//----- nvinfo : EIATTR_CBANK_PARAM_SIZE
	.align		4
.L_309:
        /*005c*/ 	.byte	0x03, 0x19
        /*005e*/ 	.short	0x0014


	//----- nvinfo : EIATTR_PARAM_CBANK
	.align		4
        /*0060*/ 	.byte	0x04, 0x0a
        /*0062*/ 	.short	(.L_311 - .L_310)
	.align		4
.L_310:
        /*0064*/ 	.word	index@(.nv.constant0._ZN4gloo24_Kernel_uint64_t_cudaMaxEPmPKmi)
        /*0068*/ 	.short	0x0380
        /*006a*/ 	.short	0x0014


	//----- nvinfo : EIATTR_SW_WAR
	.align		4
.L_311:
        /*006c*/ 	.byte	0x04, 0x36
        /*006e*/ 	.short	(.L_313 - .L_312)
.L_312:
        /*0070*/ 	.word	0x00000008
.L_313:


//--------------------- .nv.info._ZN4gloo24_Kernel_uint64_t_cudaMinEPmPKmi --------------------------
	.section	.nv.info._ZN4gloo24_Kernel_uint64_t_cudaMinEPmPKmi,"",@"SHT_CUDA_INFO"
	.sectionflags	@""
	.align	4


	//----- nvinfo : EIATTR_CUDA_API_VERSION
	.align		4
        /*0000*/ 	.byte	0x04, 0x37
        /*0002*/ 	.short	(.L_315 - .L_314)
.L_314:
        /*0004*/ 	.word	0x00000082


	//----- nvinfo : EIATTR_KPARAM_INFO
	.align		4
.L_315:
        /*0008*/ 	.byte	0x04, 0x17
        /*000a*/ 	.short	(.L_317 - .L_316)
.L_316:
        /*000c*/ 	.word	0x00000000
        /*0010*/ 	.short	0x0002
        /*0012*/ 	.short	0x0010
        /*0014*/ 	.byte	0x00, 0xf0, 0x11, 0x00


	//----- nvinfo : EIATTR_KPARAM_INFO
	.align		4
.L_317:
        /*0018*/ 	.byte	0x04, 0x17
        /*001a*/ 	.short	(.L_319 - .L_318)
.L_318:
        /*001c*/ 	.word	0x00000000
        /*0020*/ 	.short	0x0001
        /*0022*/ 	.short	0x0008
        /*0024*/ 	.byte	0x00, 0xf0, 0x21, 0x00


	//----- nvinfo : EIATTR_KPARAM_INFO
	.align		4
.L_319:
        /*0028*/ 	.byte	0x04, 0x17
        /*002a*/ 	.short	(.L_321 - .L_320)
.L_320:
        /*002c*/ 	.word	0x00000000
        /*0030*/ 	.short	0x0000
        /*0032*/ 	.short	0x0000
        /*0034*/ 	.byte	0x00, 0xf0, 0x21, 0x00


	//----- nvinfo : EIATTR_SPARSE_MMA_MASK
	.align		4
.L_321:
        /*0038*/ 	.byte	0x03, 0x50
        /*003a*/ 	.short	0x0000


	//----- nvinfo : EIATTR_MAXREG_COUNT
	.align		4
        /*003c*/ 	.byte	0x03, 0x1b
        /*003e*/ 	.short	0x00ff


	//----- nvinfo : EIATTR_MERCURY_ISA_VERSION
	.align		4
        /*0040*/ 	.byte	0x03, 0x5f
        /*0042*/ 	.short	0x0101


	//----- nvinfo : EIATTR_VRC_CTA_INIT_COUNT
	.align		4
        /*0044*/ 	.byte	0x02, 0x4a
	.zero		1
	.zero		1


	//----- nvinfo : EIATTR_EXIT_INSTR_OFFSETS
	.align		4
        /*0048*/ 	.byte	0x04, 0x1c
        /*004a*/ 	.short	(.L_323 - .L_322)


	//   ....[0]....
.L_322:
        /*004c*/ 	.word	0x00000070


	//   ....[1]....
        /*0050*/ 	.word	0x00000180


	//----- nvinfo : EIATTR_CRS_STACK_SIZE
	.align		4
.L_323:
        /*0054*/ 	.byte	0x04, 0x1e
        /*0056*/ 	.short	(.L_325 - .L_324)
.L_324:
        /*0058*/ 	.word	0x00000000


	//----- nvinfo : EIATTR_CBANK_PARAM_SIZE
	.align		4
.L_325:
        /*005c*/ 	.byte	0x03, 0x19
        /*005e*/ 	.short	0x0014


	//----- nvinfo : EIATTR_PARAM_CBANK
	.align		4
        /*0060*/ 	.byte	0x04, 0x0a
        /*0062*/ 	.short	(.L_327 - .L_326)
	.align		4
.L_326:
        /*0064*/ 	.word	index@(.nv.constant0._ZN4gloo24_Kernel_uint64_t_cudaMinEPmPKmi)
        /*0068*/ 	.short	0x0380
        /*006a*/ 	.short	0x0014


	//----- nvinfo : EIATTR_SW_WAR
	.align		4
.L_327:
        /*006c*/ 	.byte	0x04, 0x36
        /*006e*/ 	.short	(.L_329 - .L_328)
.L_328:
        /*0070*/ 	.word	0x00000008
.L_329:


//--------------------- .nv.info._ZN4gloo23_Kernel_int64_t_cudaMaxEPlPKli --------------------------
	.section	.nv.info._ZN4gloo23_Kernel_int64_t_cudaMaxEPlPKli,"",@"SHT_CUDA_INFO"
	.sectionflags	@""
	.align	4


	//----- nvinfo : EIATTR_CUDA_API_VERSION
	.align		4
        /*0000*/ 	.byte	0x04, 0x37
        /*0002*/ 	.short	(.L_331 - .L_330)
.L_330:
        /*0004*/ 	.word	0x00000082


	//----- nvinfo : EIATTR_KPARAM_INFO
	.align		4
.L_331:
        /*0008*/ 	.byte	0x04, 0x17
        /*000a*/ 	.short	(.L_333 - .L_332)
.L_332:
        /*000c*/ 	.word	0x00000000
        /*0010*/ 	.short	0x0002
        /*0012*/ 	.short	0x0010
        /*0014*/ 	.byte	0x00, 0xf0, 0x11, 0x00


	//----- nvinfo : EIATTR_KPARAM_INFO
	.align		4
.L_333:
        /*0018*/ 	.byte	0x04, 0x17
        /*001a*/ 	.short	(.L_335 - .L_334)
.L_334:
        /*001c*/ 	.word	0x00000000
        /*0020*/ 	.short	0x0001
        /*0022*/ 	.short	0x0008
        /*0024*/ 	.byte	0x00, 0xf0, 0x21, 0x00


	//----- nvinfo : EIATTR_KPARAM_INFO
	.align		4
.L_335:
        /*0028*/ 	.byte	0x04, 0x17
        /*002a*/ 	.short	(.L_337 - .L_336)
.L_336:
        /*002c*/ 	.word	0x00000000
        /*0030*/ 	.short	0x0000
        /*0032*/ 	.short	0x0000
        /*0034*/ 	.byte	0x00, 0xf0, 0x21, 0x00


	//----- nvinfo : EIATTR_SPARSE_MMA_MASK
	.align		4
.L_337:
        /*0038*/ 	.byte	0x03, 0x50
        /*003a*/ 	.short	0x0000


	//----- nvinfo : EIATTR_MAXREG_COUNT
	.align		4
        /*003c*/ 	.byte	0x03, 0x1b
        /*003e*/ 	.short	0x00ff


	//----- nvinfo : EIATTR_MERCURY_ISA_VERSION
	.align		4
        /*0040*/ 	.byte	0x03, 0x5f
        /*0042*/ 	.short	0x0101


	//----- nvinfo : EIATTR_VRC_CTA_INIT_COUNT
	.align		4
        /*0044*/ 	.byte	0x02, 0x4a
	.zero		1
	.zero		1


	//----- nvinfo : EIATTR_EXIT_INSTR_OFFSETS
	.align		4
        /*0048*/ 	.byte	0x04, 0x1c
        /*004a*/ 	.short	(.L_339 - .L_338)


	//   ....[0]....
.L_338:
        /*004c*/ 	.word	0x00000070


	//   ....[1]....
        /*0050*/ 	.word	0x00000180


	//----- nvinfo : EIATTR_CRS_STACK_SIZE
	.align		4
.L_339:
        /*0054*/ 	.byte	0x04, 0x1e
        /*0056*/ 	.short	(.L_341 - .L_340)
.L_340:
        /*0058*/ 	.word	0x00000000


	//----- nvinfo : EIATTR_CBANK_PARAM_SIZE
	.align		4
.L_341:
        /*005c*/ 	.byte	0x03, 0x19
        /*005e*/ 	.short	0x0014


	//----- nvinfo : EIATTR_PARAM_CBANK
	.align		4
        /*0060*/ 	.byte	0x04, 0x0a
        /*0062*/ 	.short	(.L_343 - .L_342)
	.align		4
.L_342:
        /*0064*/ 	.word	index@(.nv.constant0._ZN4gloo23_Kernel_int64_t_cudaMaxEPlPKli)
        /*0068*/ 	.short	0x0380
        /*006a*/ 	.short	0x0014


	//----- nvinfo : EIATTR_SW_WAR
	.align		4
.L_343:
        /*006c*/ 	.byte	0x04, 0x36
        /*006e*/ 	.short	(.L_345 - .L_344)
.L_344:
        /*0070*/ 	.word	0x00000008
.L_345:


//--------------------- .nv.info._ZN4gloo23_Kernel_int64_t_cudaMinEPlPKli --------------------------
	.section	.nv.info._ZN4gloo23_Kernel_int64_t_cudaMinEPlPKli,"",@"SHT_CUDA_INFO"
	.sectionflags	@""
	.align	4


	//----- nvinfo : EIATTR_CUDA_API_VERSION
	.align		4
        /*0000*/ 	.byte	0x04, 0x37
        /*0002*/ 	.short	(.L_347 - .L_346)
.L_346:
        /*0004*/ 	.word	0x00000082


	//----- nvinfo : EIATTR_KPARAM_INFO
	.align		4
.L_347:
        /*0008*/ 	.byte	0x04, 0x17
        /*000a*/ 	.short	(.L_349 - .L_348)
.L_348:
        /*000c*/ 	.word	0x00000000
        /*0010*/ 	.short	0x0002
        /*0012*/ 	.short	0x0010
        /*0014*/ 	.byte	0x00, 0xf0, 0x11, 0x00


	//----- nvinfo : EIATTR_KPARAM_INFO
	.align		4
.L_349:
        /*0018*/ 	.byte	0x04, 0x17
        /*001a*/ 	.short	(.L_351 - .L_350)
.L_350:
        /*001c*/ 	.word	0x00000000
        /*0020*/ 	.short	0x0001
        /*0022*/ 	.short	0x0008
        /*0024*/ 	.byte	0x00, 0xf0, 0x21, 0x00


	//----- nvinfo : EIATTR_KPARAM_INFO
	.align		4
.L_351:
        /*0028*/ 	.byte	0x04, 0x17
        /*002a*/ 	.short	(.L_353 - .L_352)
.L_352:
        /*002c*/ 	.word	0x00000000
        /*0030*/ 	.short	0x0000
        /*0032*/ 	.short	0x0000
        /*0034*/ 	.byte	0x00, 0xf0, 0x21, 0x00


	//----- nvinfo : EIATTR_SPARSE_MMA_MASK
	.align		4
.L_353:
        /*0038*/ 	.byte	0x03, 0x50
        /*003a*/ 	.short	0x0000


	//----- nvinfo : EIATTR_MAXREG_COUNT
	.align		4
        /*003c*/ 	.byte	0x03, 0x1b
        /*003e*/ 	.short	0x00ff


	//----- nvinfo : EIATTR_MERCURY_ISA_VERSION
	.align		4
        /*0040*/ 	.byte	0x03, 0x5f
        /*0042*/ 	.short	0x0101


	//----- nvinfo : EIATTR_VRC_CTA_INIT_COUNT
	.align		4
        /*0044*/ 	.byte	0x02, 0x4a
	.zero		1
	.zero		1


	//----- nvinfo : EIATTR_EXIT_INSTR_OFFSETS
	.align		4
        /*0048*/ 	.byte	0x04, 0x1c
        /*004a*/ 	.short	(.L_355 - .L_354)


	//   ....[0]....
.L_354:
        /*004c*/ 	.word	0x00000070


	//   ....[1]....
        /*0050*/ 	.word	0x00000180


	//----- nvinfo : EIATTR_CRS_STACK_SIZE
	.align		4
.L_355:
        /*0054*/ 	.byte	0x04, 0x1e
        /*0056*/ 	.short	(.L_357 - .L_356)
.L_356:
        /*0058*/ 	.word	0x00000000


	//----- nvinfo : EIATTR_CBANK_PARAM_SIZE
	.align		4
.L_357:
        /*005c*/ 	.byte	0x03, 0x19
        /*005e*/ 	.short	0x0014


	//----- nvinfo : EIATTR_PARAM_CBANK
	.align		4
        /*0060*/ 	.byte	0x04, 0x0a
        /*0062*/ 	.short	(.L_359 - .L_358)
	.align		4
.L_358:
        /*0064*/ 	.word	index@(.nv.constant0._ZN4gloo23_Kernel_int64_t_cudaMinEPlPKli)
        /*0068*/ 	.short	0x0380
        /*006a*/ 	.short	0x0014


	//----- nvinfo : EIATTR_SW_WAR
	.align		4
.L_359:
        /*006c*/ 	.byte	0x04, 0x36
        /*006e*/ 	.short	(.L_361 - .L_360)
.L_360:
        /*0070*/ 	.word	0x00000008
.L_361:


//--------------------- .nv.info._ZN4gloo23_Kernel_int32_t_cudaMaxEPiPKii --------------------------
	.section	.nv.info._ZN4gloo23_Kernel_int32_t_cudaMaxEPiPKii,"",@"SHT_CUDA_INFO"
	.sectionflags	@""
	.align	4


	//----- nvinfo : EIATTR_CUDA_API_VERSION
	.align		4
        /*0000*/ 	.byte	0x04, 0x37
        /*0002*/ 	.short	(.L_363 - .L_362)
.L_362:
        /*0004*/ 	.word	0x00000082


	//----- nvinfo : EIATTR_KPARAM_INFO
	.align		4
.L_363:
        /*0008*/ 	.byte	0x04, 0x17
        /*000a*/ 	.short	(.L_365 - .L_364)
.L_364:
        /*000c*/ 	.word	0x00000000
        /*0010*/ 	.short	0x0002
        /*0012*/ 	.short	0x0010
        /*0014*/ 	.byte	0x00, 0xf0, 0x11, 0x00


	//----- nvinfo : EIATTR_KPARAM_INFO
	.align		4
.L_365:
        /*0018*/ 	.byte	0x04, 0x17
        /*001a*/ 	.short	(.L_367 - .L_366)
.L_366:
        /*001c*/ 	.word	0x00000000
        /*0020*/ 	.short	0x0001
        /*0022*/ 	.short	0x0008
        /*0024*/ 	.byte	0x00, 0xf0, 0x21, 0x00


	//----- nvinfo : EIATTR_KPARAM_INFO
	.align		4
.L_367:
        /*0028*/ 	.byte	0x04, 0x17
        /*002a*/ 	.short	(.L_369 - .L_368)
.L_368:
        /*002c*/ 	.word	0x00000000
        /*0030*/ 	.short	0x0000
        /*0032*/ 	.short	0x0000
        /*0034*/ 	.byte	0x00, 0xf0, 0x21, 0x00


	//----- nvinfo : EIATTR_SPARSE_MMA_MASK
	.align		4
.L_369:
        /*0038*/ 	.byte	0x03, 0x50
        /*003a*/ 	.short	0x0000


	//----- nvinfo : EIATTR_MAXREG_COUNT
	.align		4
        /*003c*/ 	.byte	0x03, 0x1b
        /*003e*/ 	.short	0x00ff


	//----- nvinfo : EIATTR_MERCURY_ISA_VERSION
	.align		4
        /*0040*/ 	.byte	0x03, 0x5f
        /*0042*/ 	.short	0x0101


	//----- nvinfo : EIATTR_VRC_CTA_INIT_COUNT
	.align		4
        /*0044*/ 	.byte	0x02, 0x4a
	.zero		1
	.zero		1


	//----- nvinfo : EIATTR_EXIT_INSTR_OFFSETS
	.align		4
        /*0048*/ 	.byte	0x04, 0x1c
        /*004a*/ 	.short	(.L_371 - .L_370)


	//   ....[0]....
.L_370:
        /*004c*/ 	.word	0x00000070


	//   ....[1]....
        /*0050*/ 	.word	0x00000170


	//----- nvinfo : EIATTR_CRS_STACK_SIZE
	.align		4
.L_371:
        /*0054*/ 	.byte	0x04, 0x1e
        /*0056*/ 	.short	(.L_373 - .L_372)
.L_372:
        /*0058*/ 	.word	0x00000000


	//----- nvinfo : EIATTR_CBANK_PARAM_SIZE
	.align		4
.L_373:
        /*005c*/ 	.byte	0x03, 0x19
        /*005e*/ 	.short	0x0014


	//----- nvinfo : EIATTR_PARAM_CBANK
	.align		4
        /*0060*/ 	.byte	0x04, 0x0a
        /*0062*/ 	.short	(.L_375 - .L_374)
	.align		4
.L_374:
        /*0064*/ 	.word	index@(.nv.constant0._ZN4gloo23_Kernel_int32_t_cudaMaxEPiPKii)
        /*0068*/ 	.short	0x0380
        /*006a*/ 	.short	0x0014


	//----- nvinfo : EIATTR_SW_WAR
	.align		4
.L_375:
        /*006c*/ 	.byte	0x04, 0x36
        /*006e*/ 	.short	(.L_377 - .L_376)
.L_376:
        /*0070*/ 	.word	0x00000008
.L_377:


//--------------------- .nv.info._ZN4gloo23_Kernel_int32_t_cudaMinEPiPKii --------------------------
	.section	.nv.info._ZN4gloo23_Kernel_int32_t_cudaMinEPiPKii,"",@"SHT_CUDA_INFO"
	.sectionflags	@""
	.align	4


	//----- nvinfo : EIATTR_CUDA_API_VERSION
	.align		4
        /*0000*/ 	.byte	0x04, 0x37
        /*0002*/ 	.short	(.L_379 - .L_378)
.L_378:
        /*0004*/ 	.word	0x00000082


	//----- nvinfo : EIATTR_KPARAM_INFO
	.align		4
.L_379:
        /*0008*/ 	.byte	0x04, 0x17
        /*000a*/ 	.short	(.L_381 - .L_380)
.L_380:
        /*000c*/ 	.word	0x00000000
        /*0010*/ 	.short	0x0002
        /*0012*/ 	.short	0x0010
        /*0014*/ 	.byte	0x00, 0xf0, 0x11, 0x00


	//----- nvinfo : EIATTR_KPARAM_INFO
	.align		4
.L_381:
        /*0018*/ 	.byte	0x04, 0x17
        /*001a*/ 	.short	(.L_383 - .L_382)
.L_382:
        /*001c*/ 	.word	0x00000000
        /*0020*/ 	.short	0x0001
        /*0022*/ 	.short	0x0008
        /*0024*/ 	.byte	0x00, 0xf0, 0x21, 0x00


	//----- nvinfo : EIATTR_KPARAM_INFO
	.align		4
.L_383:
        /*0028*/ 	.byte	0x04, 0x17
        /*002a*/ 	.short	(.L_385 - .L_384)
.L_384:
        /*002c*/ 	.word	0x00000000
        /*0030*/ 	.short	0x0000
        /*0032*/ 	.short	0x0000
        /*0034*/ 	.byte	0x00, 0xf0, 0x21, 0x00


	//----- nvinfo : EIATTR_SPARSE_MMA_MASK
	.align		4
.L_385:
        /*0038*/ 	.byte	0x03, 0x50
        /*003a*/ 	.short	0x0000


	//----- nvinfo : EIATTR_MAXREG_COUNT
	.align		4
        /*003c*/ 	.byte	0x03, 0x1b
        /*003e*/ 	.short	0x00ff


	//----- nvinfo : EIATTR_MERCURY_ISA_VERSION
	.align		4
        /*0040*/ 	.byte	0x03, 0x5f
        /*0042*/ 	.short	0x0101


	//----- nvinfo : EIATTR_VRC_CTA_INIT_COUNT
	.align		4
        /*0044*/ 	.byte	0x02, 0x4a
	.zero		1
	.zero		1


	//----- nvinfo : EIATTR_EXIT_INSTR_OFFSETS
	.align		4
        /*0048*/ 	.byte	0x04, 0x1c
        /*004a*/ 	.short	(.L_387 - .L_386)


	//   ....[0]....
.L_386:
        /*004c*/ 	.word	0x00000070


	//   ....[1]....
        /*0050*/ 	.word	0x00000170


	//----- nvinfo : EIATTR_CRS_STACK_SIZE
	.align		4
.L_387:
        /*0054*/ 	.byte	0x04, 0x1e
        /*0056*/ 	.short	(.L_389 - .L_388)
.L_388:
        /*0058*/ 	.word	0x00000000


	//----- nvinfo : EIATTR_CBANK_PARAM_SIZE
	.align		4
.L_389:
        /*005c*/ 	.byte	0x03, 0x19
        /*005e*/ 	.short	0x0014


	//----- nvinfo : EIATTR_PARAM_CBANK
	.align		4
        /*0060*/ 	.byte	0x04, 0x0a
        /*0062*/ 	.short	(.L_391 - .L_390)
	.align		4
.L_390:
        /*0064*/ 	.word	index@(.nv.constant0._ZN4gloo23_Kernel_int32_t_cudaMinEPiPKii)
        /*0068*/ 	.short	0x0380
        /*006a*/ 	.short	0x0014


	//----- nvinfo : EIATTR_SW_WAR
	.align		4
.L_391:
        /*006c*/ 	.byte	0x04, 0x36
        /*006e*/ 	.short	(.L_393 - .L_392)
.L_392:
        /*0070*/ 	.word	0x00000008
.L_393:


//--------------------- .nv.info._ZN4gloo23_Kernel_uint8_t_cudaMaxEPhPKhi --------------------------
	.section	.nv.info._ZN4gloo23_Kernel_uint8_t_cudaMaxEPhPKhi,"",@"SHT_CUDA_INFO"
	.sectionflags	@""
	.align	4


	//----- nvinfo : EIATTR_CUDA_API_VERSION
	.align		4
        /*0000*/ 	.byte	0x04, 0x37
        /*0002*/ 	.short	(.L_395 - .L_394)
.L_394:
        /*0004*/ 	.word	0x00000082


	//----- nvinfo : EIATTR_KPARAM_INFO
	.align		4
.L_395:
        /*0008*/ 	.byte	0x04, 0x17
        /*000a*/ 	.short	(.L_397 - .L_396)
.L_396:
        /*000c*/ 	.word	0x00000000
        /*0010*/ 	.short	0x0002
        /*0012*/ 	.short	0x0010
        /*0014*/ 	.byte	0x00, 0xf0, 0x11, 0x00


	//----- nvinfo : EIATTR_KPARAM_INFO
	.align		4
.L_397:
        /*0018*/ 	.byte	0x04, 0x17
        /*001a*/ 	.short	(.L_399 - .L_398)
.L_398:
        /*001c*/ 	.word	0x00000000
        /*0020*/ 	.short	0x0001
        /*0022*/ 	.short	0x0008
        /*0024*/ 	.byte	0x00, 0xf0, 0x21, 0x00


	//----- nvinfo : EIATTR_KPARAM_INFO
	.align		4
.L_399:
        /*0028*/ 	.byte	0x04, 0x17
        /*002a*/ 	.short	(.L_401 - .L_400)
.L_400:
        /*002c*/ 	.word	0x00000000
        /*0030*/ 	.short	0x0000
        /*0032*/ 	.short	0x0000
        /*0034*/ 	.byte	0x00, 0xf0, 0x21, 0x00


	//----- nvinfo : EIATTR_SPARSE_MMA_MASK
	.align		4
.L_401:
        /*0038*/ 	.byte	0x03, 0x50
        /*003a*/ 	.short	0x0000


	//----- nvinfo : EIATTR_MAXREG_COUNT
	.align		4
        /*003c*/ 	.byte	0x03, 0x1b
        /*003e*/ 	.short	0x00ff


	//----- nvinfo : EIATTR_MERCURY_ISA_VERSION
	.align		4
        /*0040*/ 	.byte	0x03, 0x5f
        /*0042*/ 	.short	0x0101


	//----- nvinfo : EIATTR_VRC_CTA_INIT_COUNT
	.align		4
        /*0044*/ 	.byte	0x02, 0x4a
	.zero		1
	.zero		1


	//----- nvinfo : EIATTR_EXIT_INSTR_OFFSETS
	.align		4
        /*0048*/ 	.byte	0x04, 0x1c
        /*004a*/ 	.short	(.L_403 - .L_402)


	//   ....[0]....
.L_402:
        /*004c*/ 	.word	0x00000070


	//   ....[1]....
        /*0050*/ 	.word	0x00000190


	//----- nvinfo : EIATTR_CRS_STACK_SIZE
	.align		4
.L_403:
        /*0054*/ 	.byte	0x04, 0x1e
        /*0056*/ 	.short	(.L_405 - .L_404)
.L_404:
        /*0058*/ 	.word	0x00000000


	//----- nvinfo : EIATTR_CBANK_PARAM_SIZE
	.align		4
.L_405:
        /*005c*/ 	.byte	0x03, 0x19
        /*005e*/ 	.short	0x0014


	//----- nvinfo : EIATTR_PARAM_CBANK
	.align		4
        /*0060*/ 	.byte	0x04, 0x0a
        /*0062*/ 	.short	(.L_407 - .L_406)
	.align		4
.L_406:
        /*0064*/ 	.word	index@(.nv.constant0._ZN4gloo23_Kernel_uint8_t_cudaMaxEPhPKhi)
        /*0068*/ 	.short	0x0380
        /*006a*/ 	.short	0x0014


	//----- nvinfo : EIATTR_SW_WAR
	.align		4
.L_407:
        /*006c*/ 	.byte	0x04, 0x36
        /*006e*/ 	.short	(.L_409 - .L_408)
.L_408:
        /*0070*/ 	.word	0x00000008
.L_409:


//--------------------- .nv.info._ZN4gloo23_Kernel_uint8_t_cudaMinEPhPKhi --------------------------
	.section	.nv.info._ZN4gloo23_Kernel_uint8_t_cudaMinEPhPKhi,"",@"SHT_CUDA_INFO"
	.sectionflags	@""
	.align	4


	//----- nvinfo : EIATTR_CUDA_API_VERSION
	.align		4
        /*0000*/ 	.byte	0x04, 0x37
        /*0002*/ 	.short	(.L_411 - .L_410)
.L_410:
        /*0004*/ 	.word	0x00000082


	//----- nvinfo : EIATTR_KPARAM_INFO
	.align		4
.L_411:
        /*0008*/ 	.byte	0x04, 0x17
        /*000a*/ 	.short	(.L_413 - .L_412)
.L_412:
        /*000c*/ 	.word	0x00000000
        /*0010*/ 	.short	0x0002
        /*0012*/ 	.short	0x0010
        /*0014*/ 	.byte	0x00, 0xf0, 0x11, 0x00


	//----- nvinfo : EIATTR_KPARAM_INFO
	.align		4
.L_413:
        /*0018*/ 	.byte	0x04, 0x17
        /*001a*/ 	.short	(.L_415 - .L_414)
.L_414:
        /*001c*/ 	.word	0x00000000
        /*0020*/ 	.short	0x0001
        /*0022*/ 	.short	0x0008
        /*0024*/ 	.byte	0x00, 0xf0, 0x21, 0x00


	//----- nvinfo : EIATTR_KPARAM_INFO
	.align		4
.L_415:
        /*0028*/ 	.byte	0x04, 0x17
        /*002a*/ 	.short	(.L_417 - .L_416)
.L_416:
        /*002c*/ 	.word	0x00000000
        /*0030*/ 	.short	0x0000
        /*0032*/ 	.short	0x0000
        /*0034*/ 	.byte	0x00, 0xf0, 0x21, 0x00


	//----- nvinfo : EIATTR_SPARSE_MMA_MASK
	.align		4
.L_417:
        /*0038*/ 	.byte	0x03, 0x50
        /*003a*/ 	.short	0x0000


	//----- nvinfo : EIATTR_MAXREG_COUNT
	.align		4
        /*003c*/ 	.byte	0x03, 0x1b
        /*003e*/ 	.short	0x00ff


	//----- nvinfo : EIATTR_MERCURY_ISA_VERSION
	.align		4
        /*0040*/ 	.byte	0x03, 0x5f
        /*0042*/ 	.short	0x0101


	//----- nvinfo : EIATTR_VRC_CTA_INIT_COUNT
	.align		4
        /*0044*/ 	.byte	0x02, 0x4a
	.zero		1
	.zero		1


	//----- nvinfo : EIATTR_EXIT_INSTR_OFFSETS
	.align		4
        /*0048*/ 	.byte	0x04, 0x1c
        /*004a*/ 	.short	(.L_419 - .L_418)


	//   ....[0]....
.L_418:
        /*004c*/ 	.word	0x00000070


	//   ....[1]....
        /*0050*/ 	.word	0x00000190


	//----- nvinfo : EIATTR_CRS_STACK_SIZE
	.align		4
.L_419:
        /*0054*/ 	.byte	0x04, 0x1e
        /*0056*/ 	.short	(.L_421 - .L_420)
.L_420:
        /*0058*/ 	.word	0x00000000


	//----- nvinfo : EIATTR_CBANK_PARAM_SIZE
	.align		4
.L_421:
        /*005c*/ 	.byte	0x03, 0x19
        /*005e*/ 	.short	0x0014


	//----- nvinfo : EIATTR_PARAM_CBANK
	.align		4
        /*0060*/ 	.byte	0x04, 0x0a
        /*0062*/ 	.short	(.L_423 - .L_422)
	.align		4
.L_422:
        /*0064*/ 	.word	index@(.nv.constant0._ZN4gloo23_Kernel_uint8_t_cudaMinEPhPKhi)
        /*0068*/ 	.short	0x0380
        /*006a*/ 	.short	0x0014


	//----- nvinfo : EIATTR_SW_WAR
	.align		4
.L_423:
        /*006c*/ 	.byte	0x04, 0x36
        /*006e*/ 	.short	(.L_425 - .L_424)
.L_424:
        /*0070*/ 	.word	0x00000008
.L_425:


//--------------------- .nv.info._ZN4gloo22_Kernel_int8_t_cudaMaxEPaPKai --------------------------
	.section	.nv.info._ZN4gloo22_Kernel_int8_t_cudaMaxEPaPKai,"",@"SHT_CUDA_INFO"
	.sectionflags	@""
	.align	4


	//----- nvinfo : EIATTR_CUDA_API_VERSION
	.align		4
        /*0000*/ 	.byte	0x04, 0x37
        /*0002*/ 	.short	(.L_427 - .L_426)
.L_426:
        /*0004*/ 	.word	0x00000082


	//----- nvinfo : EIATTR_KPARAM_INFO
	.align		4
.L_427:
        /*0008*/ 	.byte	0x04, 0x17
        /*000a*/ 	.short	(.L_429 - .L_428)
.L_428:
        /*000c*/ 	.word	0x00000000
        /*0010*/ 	.short	0x0002
        /*0012*/ 	.short	0x0010
        /*0014*/ 	.byte	0x00, 0xf0, 0x11, 0x00


	//----- nvinfo : EIATTR_KPARAM_INFO
	.align		4
.L_429:
        /*0018*/ 	.byte	0x04, 0x17
        /*001a*/ 	.short	(.L_431 - .L_430)
.L_430:
        /*001c*/ 	.word	0x00000000
        /*0020*/ 	.short	0x0001
        /*0022*/ 	.short	0x0008
        /*0024*/ 	.byte	0x00, 0xf0, 0x21, 0x00


	//----- nvinfo : EIATTR_KPARAM_INFO
	.align		4
.L_431:
        /*0028*/ 	.byte	0x04, 0x17
        /*002a*/ 	.short	(.L_433 - .L_432)
.L_432:
        /*002c*/ 	.word	0x00000000
        /*0030*/ 	.short	0x0000
        /*0032*/ 	.short	0x0000
        /*0034*/ 	.byte	0x00, 0xf0, 0x21, 0x00


	//----- nvinfo : EIATTR_SPARSE_MMA_MASK
	.align		4
.L_433:
        /*0038*/ 	.byte	0x03, 0x50
        /*003a*/ 	.short	0x0000


	//----- nvinfo : EIATTR_MAXREG_COUNT
	.align		4
        /*003c*/ 	.byte	0x03, 0x1b
        /*003e*/ 	.short	0x00ff


	//----- nvinfo : EIATTR_MERCURY_ISA_VERSION
	.align		4
        /*0040*/ 	.byte	0x03, 0x5f
        /*0042*/ 	.short	0x0101


	//----- nvinfo : EIATTR_VRC_CTA_INIT_COUNT
	.align		4
        /*0044*/ 	.byte	0x02, 0x4a
	.zero		1
	.zero		1


	//----- nvinfo : EIATTR_EXIT_INSTR_OFFSETS
	.align		4
        /*0048*/ 	.byte	0x04, 0x1c
        /*004a*/ 	.short	(.L_435 - .L_434)


	//   ....[0]....
.L_434:
        /*004c*/ 	.word	0x00000070


	//   ....[1]....
        /*0050*/ 	.word	0x00000190


	//----- nvinfo : EIATTR_CRS_STACK_SIZE
	.align		4
.L_435:
        /*0054*/ 	.byte	0x04, 0x1e
        /*0056*/ 	.short	(.L_437 - .L_436)
.L_436:
        /*0058*/ 	.word	0x00000000


	//----- nvinfo : EIATTR_CBANK_PARAM_SIZE
	.align		4
.L_437:
        /*005c*/ 	.byte	0x03, 0x19
        /*005e*/ 	.short	0x0014


	//----- nvinfo : EIATTR_PARAM_CBANK
	.align		4
        /*0060*/ 	.byte	0x04, 0x0a
        /*0062*/ 	.short	(.L_439 - .L_438)
	.align		4
.L_438:
        /*0064*/ 	.word	index@(.nv.constant0._ZN4gloo22_Kernel_int8_t_cudaMaxEPaPKai)
        /*0068*/ 	.short	0x0380
        /*006a*/ 	.short	0x0014


	//----- nvinfo : EIATTR_SW_WAR
	.align		4
.L_439:
        /*006c*/ 	.byte	0x04, 0x36
        /*006e*/ 	.short	(.L_441 - .L_440)
.L_440:
        /*0070*/ 	.word	0x00000008
.L_441:


//--------------------- .nv.info._ZN4gloo22_Kernel_int8_t_cudaMinEPaPKai --------------------------
	.section	.nv.info._ZN4gloo22_Kernel_int8_t_cudaMinEPaPKai,"",@"SHT_CUDA_INFO"
	.sectionflags	@""
	.align	4


	//----- nvinfo : EIATTR_CUDA_API_VERSION
	.align		4
        /*0000*/ 	.byte	0x04, 0x37
        /*0002*/ 	.short	(.L_443 - .L_442)
.L_442:
        /*0004*/ 	.word	0x00000082


	//----- nvinfo : EIATTR_KPARAM_INFO
	.align		4
.L_443:
        /*0008*/ 	.byte	0x04, 0x17
        /*000a*/ 	.short	(.L_445 - .L_444)
.L_444:
        /*000c*/ 	.word	0x00000000
        /*0010*/ 	.short	0x0002
        /*0012*/ 	.short	0x0010
        /*0014*/ 	.byte	0x00, 0xf0, 0x11, 0x00


	//----- nvinfo : EIATTR_KPARAM_INFO
	.align		4
.L_445:
        /*0018*/ 	.byte	0x04, 0x17
        /*001a*/ 	.short	(.L_447 - .L_446)
.L_446:
        /*001c*/ 	.word	0x00000000
        /*0020*/ 	.short	0x0001
        /*0022*/ 	.short	0x0008
        /*0024*/ 	.byte	0x00, 0xf0, 0x21, 0x00


	//----- nvinfo : EIATTR_KPARAM_INFO
	.align		4
.L_447:
        /*0028*/ 	.byte	0x04, 0x17
        /*002a*/ 	.short	(.L_449 - .L_448)
.L_448:
        /*002c*/ 	.word	0x00000000
        /*0030*/ 	.short	0x0000
        /*0032*/ 	.short	0x0000
        /*0034*/ 	.byte	0x00, 0xf0, 0x21, 0x00


	//----- nvinfo : EIATTR_SPARSE_MMA_MASK
	.align		4
.L_449:
        /*0038*/ 	.byte	0x03, 0x50
        /*003a*/ 	.short	0x0000


	//----- nvinfo : EIATTR_MAXREG_COUNT
	.align		4
        /*003c*/ 	.byte	0x03, 0x1b
        /*003e*/ 	.short	0x00ff


	//----- nvinfo : EIATTR_MERCURY_ISA_VERSION
	.align		4
        /*0040*/ 	.byte	0x03, 0x5f
        /*0042*/ 	.short	0x0101


	//----- nvinfo : EIATTR_VRC_CTA_INIT_COUNT
	.align		4
        /*0044*/ 	.byte	0x02, 0x4a
	.zero		1
	.zero		1


	//----- nvinfo : EIATTR_EXIT_INSTR_OFFSETS
	.align		4
        /*0048*/ 	.byte	0x04, 0x1c
        /*004a*/ 	.short	(.L_451 - .L_450)


	//   ....[0]....
.L_450:
        /*004c*/ 	.word	0x00000070


	//   ....[1]....
        /*0050*/ 	.word	0x00000190


	//----- nvinfo : EIATTR_CRS_STACK_SIZE
	.align		4
.L_451:
        /*0054*/ 	.byte	0x04, 0x1e
        /*0056*/ 	.short	(.L_453 - .L_452)
.L_452:
        /*0058*/ 	.word	0x00000000


	//----- nvinfo : EIATTR_CBANK_PARAM_SIZE
	.align		4
.L_453:
        /*005c*/ 	.byte	0x03, 0x19
        /*005e*/ 	.short	0x0014


	//----- nvinfo : EIATTR_PARAM_CBANK
	.align		4
        /*0060*/ 	.byte	0x04, 0x0a
        /*0062*/ 	.short	(.L_455 - .L_454)
	.align		4
.L_454:
        /*0064*/ 	.word	index@(.nv.constant0._ZN4gloo22_Kernel_int8_t_cudaMinEPaPKai)
        /*0068*/ 	.short	0x0380
        /*006a*/ 	.short	0x0014


	//----- nvinfo : EIATTR_SW_WAR
	.align		4
.L_455:
        /*006c*/ 	.byte	0x04, 0x36
        /*006e*/ 	.short	(.L_457 - .L_456)
.L_456:
        /*0070*/ 	.word	0x00000008
.L_457:


//--------------------- .nv.info._ZN4gloo24_Kernel_half_cudaProductEP6__halfPKS0_i --------------------------
	.section	.nv.info._ZN4gloo24_Kernel_half_cudaProductEP6__halfPKS0_i,"",@"SHT_CUDA_INFO"
	.sectionflags	@""
	.align	4


	//----- nvinfo : EIATTR_CUDA_API_VERSION
	.align		4
        /*0000*/ 	.byte	0x04, 0x37
        /*0002*/ 	.short	(.L_459 - .L_458)
.L_458:
        /*0004*/ 	.word	0x00000082


	//----- nvinfo : EIATTR_KPARAM_INFO
	.align		4
.L_459:
        /*0008*/ 	.byte	0x04, 0x17
        /*000a*/ 	.short	(.L_461 - .L_460)
.L_460:
        /*000c*/ 	.word	0x00000000
        /*0010*/ 	.short	0x0002
        /*0012*/ 	.short	0x0010
        /*0014*/ 	.byte	0x00, 0xf0, 0x11, 0x00


	//----- nvinfo : EIATTR_KPARAM_INFO
	.align		4
.L_461:
        /*0018*/ 	.byte	0x04, 0x17
        /*001a*/ 	.short	(.L_463 - .L_462)
.L_462:
        /*001c*/ 	.word	0x00000000
        /*0020*/ 	.short	0x0001
        /*0022*/ 	.short	0x0008
        /*0024*/ 	.byte	0x00, 0xf0, 0x21, 0x00


	//----- nvinfo : EIATTR_KPARAM_INFO
	.align		4
.L_463:
        /*0028*/ 	.byte	0x04, 0x17
        /*002a*/ 	.short	(.L_465 - .L_464)
.L_464:
        /*002c*/ 	.word	0x00000000
        /*0030*/ 	.short	0x0000
        /*0032*/ 	.short	0x0000
        /*0034*/ 	.byte	0x00, 0xf0, 0x21, 0x00


	//----- nvinfo : EIATTR_SPARSE_MMA_MASK
	.align		4
.L_465:
        /*0038*/ 	.byte	0x03, 0x50
        /*003a*/ 	.short	0x0000


	//----- nvinfo : EIATTR_MAXREG_COUNT
	.align		4
        /*003c*/ 	.byte	0x03, 0x1b
        /*003e*/ 	.short	0x00ff


	//----- nvinfo : EIATTR_MERCURY_ISA_VERSION
	.align		4
        /*0040*/ 	.byte	0x03, 0x5f
        /*0042*/ 	.short	0x0101


	//----- nvinfo : EIATTR_VRC_CTA_INIT_COUNT
	.align		4
        /*0044*/ 	.byte	0x02, 0x4a
	.zero		1
	.zero		1


	//----- nvinfo : EIATTR_EXIT_INSTR_OFFSETS
	.align		4
        /*0048*/ 	.byte	0x04, 0x1c
        /*004a*/ 	.short	(.L_467 - .L_466)


	//   ....[0]....
.L_466:
        /*004c*/ 	.word	0x00000070


	//   ....[1]....
        /*0050*/ 	.word	0x00000190


	//----- nvinfo : EIATTR_CRS_STACK_SIZE
	.align		4
.L_467:
        /*0054*/ 	.byte	0x04, 0x1e
        /*0056*/ 	.short	(.L_469 - .L_468)
.L_468:
        /*0058*/ 	.word	0x00000000


	//----- nvinfo : EIATTR_CBANK_PARAM_SIZE
	.align		4
.L_469:
        /*005c*/ 	.byte	0x03, 0x19
        /*005e*/ 	.short	0x0014


	//----- nvinfo : EIATTR_PARAM_CBANK
	.align		4
        /*0060*/ 	.byte	0x04, 0x0a
        /*0062*/ 	.short	(.L_471 - .L_470)
	.align		4
.L_470:
        /*0064*/ 	.word	index@(.nv.constant0._ZN4gloo24_Kernel_half_cudaProductEP6__halfPKS0_i)
        /*0068*/ 	.short	0x0380
        /*006a*/ 	.short	0x0014


	//----- nvinfo : EIATTR_SW_WAR
	.align		4
.L_471:
        /*006c*/ 	.byte	0x04, 0x36
        /*006e*/ 	.short	(.L_473 - .L_472)
.L_472:
        /*0070*/ 	.word	0x00000008
.L_473:


//--------------------- .nv.info._ZN4gloo20_Kernel_half_cudaSumEP6__halfPKS0_i --------------------------
	.section	.nv.info._ZN4gloo20_Kernel_half_cudaSumEP6__halfPKS0_i,"",@"SHT_CUDA_INFO"
	.sectionflags	@""
	.align	4


	//----- nvinfo : EIATTR_CUDA_API_VERSION
	.align		4
        /*0000*/ 	.byte	0x04, 0x37
        /*0002*/ 	.short	(.L_475 - .L_474)
.L_474:
        /*0004*/ 	.word	0x00000082


	//----- nvinfo : EIATTR_KPARAM_INFO
	.align		4
.L_475:
        /*0008*/ 	.byte	0x04, 0x17
        /*000a*/ 	.short	(.L_477 - .L_476)
.L_476:
        /*000c*/ 	.word	0x00000000
        /*0010*/ 	.short	0x0002
        /*0012*/ 	.short	0x0010
        /*0014*/ 	.byte	0x00, 0xf0, 0x11, 0x00


	//----- nvinfo : EIATTR_KPARAM_INFO
	.align		4
.L_477:
        /*0018*/ 	.byte	0x04, 0x17
        /*001a*/ 	.short	(.L_479 - .L_478)
.L_478:
        /*001c*/ 	.word	0x00000000
        /*0020*/ 	.short	0x0001
        /*0022*/ 	.short	0x0008
        /*0024*/ 	.byte	0x00, 0xf0, 0x21, 0x00


	//----- nvinfo : EIATTR_KPARAM_INFO
	.align		4
.L_479:
        /*0028*/ 	.byte	0x04, 0x17
        /*002a*/ 	.short	(.L_481 - .L_480)
.L_480:
        /*002c*/ 	.word	0x00000000
        /*0030*/ 	.short	0x0000
        /*0032*/ 	.short	0x0000
        /*0034*/ 	.byte	0x00, 0xf0, 0x21, 0x00


	//----- nvinfo : EIATTR_SPARSE_MMA_MASK
	.align		4
.L_481:
        /*0038*/ 	.byte	0x03, 0x50
        /*003a*/ 	.short	0x0000


	//----- nvinfo : EIATTR_MAXREG_COUNT
	.align		4
        /*003c*/ 	.byte	0x03, 0x1b
        /*003e*/ 	.short	0x00ff


	//----- nvinfo : EIATTR_MERCURY_ISA_VERSION
	.align		4
        /*0040*/ 	.byte	0x03, 0x5f
        /*0042*/ 	.short	0x0101


	//----- nvinfo : EIATTR_VRC_CTA_INIT_COUNT
	.align		4
        /*0044*/ 	.byte	0x02, 0x4a
	.zero		1
	.zero		1


	//----- nvinfo : EIATTR_EXIT_INSTR_OFFSETS
	.align		4
        /*0048*/ 	.byte	0x04, 0x1c
        /*004a*/ 	.short	(.L_483 - .L_482)


	//   ....[0]....
.L_482:
        /*004c*/ 	.word	0x00000070


	//   ....[1]....
        /*0050*/ 	.word	0x00000190


	//----- nvinfo : EIATTR_CRS_STACK_SIZE
	.align		4
.L_483:
        /*0054*/ 	.byte	0x04, 0x1e
        /*0056*/ 	.short	(.L_485 - .L_484)
.L_484:
        /*0058*/ 	.word	0x00000000


	//----- nvinfo : EIATTR_CBANK_PARAM_SIZE
	.align		4
.L_485:
        /*005c*/ 	.byte	0x03, 0x19
        /*005e*/ 	.short	0x0014


	//----- nvinfo : EIATTR_PARAM_CBANK
	.align		4
        /*0060*/ 	.byte	0x04, 0x0a
        /*0062*/ 	.short	(.L_487 - .L_486)
	.align		4
.L_486:
        /*0064*/ 	.word	index@(.nv.constant0._ZN4gloo20_Kernel_half_cudaSumEP6__halfPKS0_i)
        /*0068*/ 	.short	0x0380
        /*006a*/ 	.short	0x0014


	//----- nvinfo : EIATTR_SW_WAR
	.align		4
.L_487:
        /*006c*/ 	.byte	0x04, 0x36
        /*006e*/ 	.short	(.L_489 - .L_488)
.L_488:
        /*0070*/ 	.word	0x00000008
.L_489:


//--------------------- .nv.info._ZN4gloo26_Kernel_double_cudaProductEPdPKdi --------------------------
	.section	.nv.info._ZN4gloo26_Kernel_double_cudaProductEPdPKdi,"",@"SHT_CUDA_INFO"
	.sectionflags	@""
	.align	4


	//----- nvinfo : EIATTR_CUDA_API_VERSION
	.align		4
        /*0000*/ 	.byte	0x04, 0x37
        /*0002*/ 	.short	(.L_491 - .L_490)
.L_490:
        /*0004*/ 	.word	0x00000082


	//----- nvinfo : EIATTR_KPARAM_INFO
	.align		4
.L_491:
        /*0008*/ 	.byte	0x04, 0x17
        /*000a*/ 	.short	(.L_493 - .L_492)
.L_492:
        /*000c*/ 	.word	0x00000000
        /*0010*/ 	.short	0x0002
        /*0012*/ 	.short	0x0010
        /*0014*/ 	.byte	0x00, 0xf0, 0x11, 0x00


	//----- nvinfo : EIATTR_KPARAM_INFO
	.align		4
.L_493:
        /*0018*/ 	.byte	0x04, 0x17
        /*001a*/ 	.short	(.L_495 - .L_494)
.L_494:
        /*001c*/ 	.word	0x00000000
        /*0020*/ 	.short	0x0001
        /*0022*/ 	.short	0x0008
        /*0024*/ 	.byte	0x00, 0xf0, 0x21, 0x00


	//----- nvinfo : EIATTR_KPARAM_INFO
	.align		4
.L_495:
        /*0028*/ 	.byte	0x04, 0x17
        /*002a*/ 	.short	(.L_497 - .L_496)
.L_496:
        /*002c*/ 	.word	0x00000000
        /*0030*/ 	.short	0x0000
        /*0032*/ 	.short	0x0000
        /*0034*/ 	.byte	0x00, 0xf0, 0x21, 0x00


	//----- nvinfo : EIATTR_SPARSE_MMA_MASK
	.align		4
.L_497:
        /*0038*/ 	.byte	0x03, 0x50
        /*003a*/ 	.short	0x0000


	//----- nvinfo : EIATTR_MAXREG_COUNT
	.align		4
        /*003c*/ 	.byte	0x03, 0x1b
        /*003e*/ 	.short	0x00ff


	//----- nvinfo : EIATTR_MERCURY_ISA_VERSION
	.align		4
        /*0040*/ 	.byte	0x03, 0x5f
        /*0042*/ 	.short	0x0101


	//----- nvinfo : EIATTR_VRC_CTA_INIT_COUNT
	.align		4
        /*0044*/ 	.byte	0x02, 0x4a
	.zero		1
	.zero		1


	//----- nvinfo : EIATTR_EXIT_INSTR_OFFSETS
	.align		4
        /*0048*/ 	.byte	0x04, 0x1c
        /*004a*/ 	.short	(.L_499 - .L_498)


	//   ....[0]....
.L_498:
        /*004c*/ 	.word	0x00000070


	//   ....[1]....
        /*0050*/ 	.word	0x00000160


	//----- nvinfo : EIATTR_CRS_STACK_SIZE
	.align		4
.L_499:
        /*0054*/ 	.byte	0x04, 0x1e
        /*0056*/ 	.short	(.L_501 - .L_500)
.L_500:
        /*0058*/ 	.word	0x00000000


	//----- nvinfo : EIATTR_CBANK_PARAM_SIZE
	.align		4
.L_501:
        /*005c*/ 	.byte	0x03, 0x19
        /*005e*/ 	.short	0x0014


	//----- nvinfo : EIATTR_PARAM_CBANK
	.align		4
        /*0060*/ 	.byte	0x04, 0x0a
        /*0062*/ 	.short	(.L_503 - .L_502)
	.align		4
.L_502:
        /*0064*/ 	.word	index@(.nv.constant0._ZN4gloo26_Kernel_double_cudaProductEPdPKdi)
        /*0068*/ 	.short	0x0380
        /*006a*/ 	.short	0x0014


	//----- nvinfo : EIATTR_SW_WAR
	.align		4
.L_503:
        /*006c*/ 	.byte	0x04, 0x36
        /*006e*/ 	.short	(.L_505 - .L_504)
.L_504:
        /*0070*/ 	.word	0x00000008
.L_505:


//--------------------- .nv.info._ZN4gloo22_Kernel_double_cudaSumEPdPKdi --------------------------
	.section	.nv.info._ZN4gloo22_Kernel_double_cudaSumEPdPKdi,"",@"SHT_CUDA_INFO"
	.sectionflags	@""
	.align	4


	//----- nvinfo : EIATTR_CUDA_API_VERSION
	.align		4
        /*0000*/ 	.byte	0x04, 0x37
        /*0002*/ 	.short	(.L_507 - .L_506)
.L_506:
        /*0004*/ 	.word	0x00000082


	//----- nvinfo : EIATTR_KPARAM_INFO
	.align		4
.L_507:
        /*0008*/ 	.byte	0x04, 0x17
        /*000a*/ 	.short	(.L_509 - .L_508)
.L_508:
        /*000c*/ 	.word	0x00000000
        /*0010*/ 	.short	0x0002
        /*0012*/ 	.short	0x0010
        /*0014*/ 	.byte	0x00, 0xf0, 0x11, 0x00


	//----- nvinfo : EIATTR_KPARAM_INFO
	.align		4
.L_509:
        /*0018*/ 	.byte	0x04, 0x17
        /*001a*/ 	.short	(.L_511 - .L_510)
.L_510:
        /*001c*/ 	.word	0x00000000
        /*0020*/ 	.short	0x0001
        /*0022*/ 	.short	0x0008
        /*0024*/ 	.byte	0x00, 0xf0, 0x21, 0x00


	//----- nvinfo : EIATTR_KPARAM_INFO
	.align		4
.L_511:
        /*0028*/ 	.byte	0x04, 0x17
        /*002a*/ 	.short	(.L_513 - .L_512)
.L_512:
        /*002c*/ 	.word	0x00000000
        /*0030*/ 	.short	0x0000
        /*0032*/ 	.short	0x0000
        /*0034*/ 	.byte	0x00, 0xf0, 0x21, 0x00


	//----- nvinfo : EIATTR_SPARSE_MMA_MASK
	.align		4
.L_513:
        /*0038*/ 	.byte	0x03, 0x50
        /*003a*/ 	.short	0x0000


	//----- nvinfo : EIATTR_MAXREG_COUNT
	.align		4
        /*003c*/ 	.byte	0x03, 0x1b
        /*003e*/ 	.short	0x00ff


	//----- nvinfo : EIATTR_MERCURY_ISA_VERSION
	.align		4
        /*0040*/ 	.byte	0x03, 0x5f
        /*0042*/ 	.short	0x0101


	//----- nvinfo : EIATTR_VRC_CTA_INIT_COUNT
	.align		4
        /*0044*/ 	.byte	0x02, 0x4a
	.zero		1
	.zero		1


	//----- nvinfo : EIATTR_EXIT_INSTR_OFFSETS
	.align		4
        /*0048*/ 	.byte	0x04, 0x1c
        /*004a*/ 	.short	(.L_515 - .L_514)


	//   ....[0]....
.L_514:
        /*004c*/ 	.word	0x00000070


	//   ....[1]....
        /*0050*/ 	.word	0x00000160


	//----- nvinfo : EIATTR_CRS_STACK_SIZE
	.align		4
.L_515:
        /*0054*/ 	.byte	0x04, 0x1e
        /*0056*/ 	.short	(.L_517 - .L_516)
.L_516:
        /*0058*/ 	.word	0x00000000


	//----- nvinfo : EIATTR_CBANK_PARAM_SIZE
	.align		4
.L_517:
        /*005c*/ 	.byte	0x03, 0x19
        /*005e*/ 	.short	0x0014


	//----- nvinfo : EIATTR_PARAM_CBANK
	.align		4
        /*0060*/ 	.byte	0x04, 0x0a
        /*0062*/ 	.short	(.L_519 - .L_518)
	.align		4
.L_518:
        /*0064*/ 	.word	index@(.nv.constant0._ZN4gloo22_Kernel_double_cudaSumEPdPKdi)
        /*0068*/ 	.short	0x0380
        /*006a*/ 	.short	0x0014


	//----- nvinfo : EIATTR_SW_WAR
	.align		4
.L_519:
        /*006c*/ 	.byte	0x04, 0x36
        /*006e*/ 	.short	(.L_521 - .L_520)
.L_520:
        /*0070*/ 	.word	0x00000008
.L_521:


//--------------------- .nv.info._ZN4gloo25_Kernel_float_cudaProductEPfPKfi --------------------------
	.section	.nv.info._ZN4gloo25_Kernel_float_cudaProductEPfPKfi,"",@"SHT_CUDA_INFO"
	.sectionflags	@""
	.align	4


	//----- nvinfo : EIATTR_CUDA_API_VERSION
	.align		4
        /*0000*/ 	.byte	0x04, 0x37
        /*0002*/ 	.short	(.L_523 - .L_522)
.L_522:
        /*0004*/ 	.word	0x00000082


	//----- nvinfo : EIATTR_KPARAM_INFO
	.align		4
.L_523:
        /*0008*/ 	.byte	0x04, 0x17
        /*000a*/ 	.short	(.L_525 - .L_524)
.L_524:
        /*000c*/ 	.word	0x00000000
        /*0010*/ 	.short	0x0002
        /*0012*/ 	.short	0x0010
        /*0014*/ 	.byte	0x00, 0xf0, 0x11, 0x00


	//----- nvinfo : EIATTR_KPARAM_INFO
	.align		4
.L_525:
        /*0018*/ 	.byte	0x04, 0x17
        /*001a*/ 	.short	(.L_527 - .L_526)
.L_526:
        /*001c*/ 	.word	0x00000000
        /*0020*/ 	.short	0x0001
        /*0022*/ 	.short	0x0008
        /*0024*/ 	.byte	0x00, 0xf0, 0x21, 0x00


	//----- nvinfo : EIATTR_KPARAM_INFO
	.align		4
.L_527:
        /*0028*/ 	.byte	0x04, 0x17
        /*002a*/ 	.short	(.L_529 - .L_528)
.L_528:
        /*002c*/ 	.word	0x00000000
        /*0030*/ 	.short	0x0000
        /*0032*/ 	.short	0x0000
        /*0034*/ 	.byte	0x00, 0xf0, 0x21, 0x00


	//----- nvinfo : EIATTR_SPARSE_MMA_MASK
	.align		4
.L_529:
        /*0038*/ 	.byte	0x03, 0x50
        /*003a*/ 	.short	0x0000


	//----- nvinfo : EIATTR_MAXREG_COUNT
	.align		4
        /*003c*/ 	.byte	0x03, 0x1b
        /*003e*/ 	.short	0x00ff


	//----- nvinfo : EIATTR_MERCURY_ISA_VERSION
	.align		4
        /*0040*/ 	.byte	0x03, 0x5f
        /*0042*/ 	.short	0x0101


	//----- nvinfo : EIATTR_VRC_CTA_INIT_COUNT
	.align		4
        /*0044*/ 	.byte	0x02, 0x4a
	.zero		1
	.zero		1


	//----- nvinfo : EIATTR_EXIT_INSTR_OFFSETS
	.align		4
        /*0048*/ 	.byte	0x04, 0x1c
        /*004a*/ 	.short	(.L_531 - .L_530)


	//   ....[0]....
.L_530:
        /*004c*/ 	.word	0x00000070


	//   ....[1]....
        /*0050*/ 	.word	0x00000160


	//----- nvinfo : EIATTR_CRS_STACK_SIZE
	.align		4
.L_531:
        /*0054*/ 	.byte	0x04, 0x1e
        /*0056*/ 	.short	(.L_533 - .L_532)
.L_532:
        /*0058*/ 	.word	0x00000000


	//----- nvinfo : EIATTR_CBANK_PARAM_SIZE
	.align		4
.L_533:
        /*005c*/ 	.byte	0x03, 0x19
        /*005e*/ 	.short	0x0014


	//----- nvinfo : EIATTR_PARAM_CBANK
	.align		4
        /*0060*/ 	.byte	0x04, 0x0a
        /*0062*/ 	.short	(.L_535 - .L_534)
	.align		4
.L_534:
        /*0064*/ 	.word	index@(.nv.constant0._ZN4gloo25_Kernel_float_cudaProductEPfPKfi)
        /*0068*/ 	.short	0x0380
        /*006a*/ 	.short	0x0014


	//----- nvinfo : EIATTR_SW_WAR
	.align		4
.L_535:
        /*006c*/ 	.byte	0x04, 0x36
        /*006e*/ 	.short	(.L_537 - .L_536)
.L_536:
        /*0070*/ 	.word	0x00000008
.L_537:


//--------------------- .nv.info._ZN4gloo21_Kernel_float_cudaSumEPfPKfi --------------------------
	.section	.nv.info._ZN4gloo21_Kernel_float_cudaSumEPfPKfi,"",@"SHT_CUDA_INFO"
	.sectionflags	@""
	.align	4


	//----- nvinfo : EIATTR_CUDA_API_VERSION
	.align		4
        /*0000*/ 	.byte	0x04, 0x37
        /*0002*/ 	.short	(.L_539 - .L_538)
.L_538:
        /*0004*/ 	.word	0x00000082


	//----- nvinfo : EIATTR_KPARAM_INFO
	.align		4
.L_539:
        /*0008*/ 	.byte	0x04, 0x17
        /*000a*/ 	.short	(.L_541 - .L_540)
.L_540:
        /*000c*/ 	.word	0x00000000
        /*0010*/ 	.short	0x0002
        /*0012*/ 	.short	0x0010
        /*0014*/ 	.byte	0x00, 0xf0, 0x11, 0x00


	//----- nvinfo : EIATTR_KPARAM_INFO
	.align		4
.L_541:
        /*0018*/ 	.byte	0x04, 0x17
        /*001a*/ 	.short	(.L_543 - .L_542)
.L_542:
        /*001c*/ 	.word	0x00000000
        /*0020*/ 	.short	0x0001
        /*0022*/ 	.short	0x0008
        /*0024*/ 	.byte	0x00, 0xf0, 0x21, 0x00


	//----- nvinfo : EIATTR_KPARAM_INFO
	.align		4
.L_543:
        /*0028*/ 	.byte	0x04, 0x17
        /*002a*/ 	.short	(.L_545 - .L_544)
.L_544:
        /*002c*/ 	.word	0x00000000
        /*0030*/ 	.short	0x0000
        /*0032*/ 	.short	0x0000
        /*0034*/ 	.byte	0x00, 0xf0, 0x21, 0x00


	//----- nvinfo : EIATTR_SPARSE_MMA_MASK
	.align		4
.L_545:
        /*0038*/ 	.byte	0x03, 0x50
        /*003a*/ 	.short	0x0000


	//----- nvinfo : EIATTR_MAXREG_COUNT
	.align		4
        /*003c*/ 	.byte	0x03, 0x1b
        /*003e*/ 	.short	0x00ff


	//----- nvinfo : EIATTR_MERCURY_ISA_VERSION
	.align		4
        /*0040*/ 	.byte	0x03, 0x5f
        /*0042*/ 	.short	0x0101


	//----- nvinfo : EIATTR_VRC_CTA_INIT_COUNT
	.align		4
        /*0044*/ 	.byte	0x02, 0x4a
	.zero		1
	.zero		1


	//----- nvinfo : EIATTR_EXIT_INSTR_OFFSETS
	.align		4
        /*0048*/ 	.byte	0x04, 0x1c
        /*004a*/ 	.short	(.L_547 - .L_546)


	//   ....[0]....
.L_546:
        /*004c*/ 	.word	0x00000070


	//   ....[1]....
        /*0050*/ 	.word	0x00000160


	//----- nvinfo : EIATTR_CRS_STACK_SIZE
	.align		4
.L_547:
        /*0054*/ 	.byte	0x04, 0x1e
        /*0056*/ 	.short	(.L_549 - .L_548)
.L_548:
        /*0058*/ 	.word	0x00000000


	//----- nvinfo : EIATTR_CBANK_PARAM_SIZE
	.align		4
.L_549:
        /*005c*/ 	.byte	0x03, 0x19
        /*005e*/ 	.short	0x0014


	//----- nvinfo : EIATTR_PARAM_CBANK
	.align		4
        /*0060*/ 	.byte	0x04, 0x0a
        /*0062*/ 	.short	(.L_551 - .L_550)
	.align		4
.L_550:
        /*0064*/ 	.word	index@(.nv.constant0._ZN4gloo21_Kernel_float_cudaSumEPfPKfi)
        /*0068*/ 	.short	0x0380
        /*006a*/ 	.short	0x0014


	//----- nvinfo : EIATTR_SW_WAR
	.align		4
.L_551:
        /*006c*/ 	.byte	0x04, 0x36
        /*006e*/ 	.short	(.L_553 - .L_552)
.L_552:
        /*0070*/ 	.word	0x00000008
.L_553:


//--------------------- .nv.info._ZN4gloo28_Kernel_uint64_t_cudaProductEPmPKmi --------------------------
	.section	.nv.info._ZN4gloo28_Kernel_uint64_t_cudaProductEPmPKmi,"",@"SHT_CUDA_INFO"
	.sectionflags	@""
	.align	4


	//----- nvinfo : EIATTR_CUDA_API_VERSION
	.align		4
        /*0000*/ 	.byte	0x04, 0x37
        /*0002*/ 	.short	(.L_555 - .L_554)
.L_554:
        /*0004*/ 	.word	0x00000082


	//----- nvinfo : EIATTR_KPARAM_INFO
	.align		4
.L_555:
        /*0008*/ 	.byte	0x04, 0x17
        /*000a*/ 	.short	(.L_557 - .L_556)
.L_556:
        /*000c*/ 	.word	0x00000000
        /*0010*/ 	.short	0x0002
        /*0012*/ 	.short	0x0010
        /*0014*/ 	.byte	0x00, 0xf0, 0x11, 0x00


	//----- nvinfo : EIATTR_KPARAM_INFO
	.align		4
.L_557:
        /*0018*/ 	.byte	0x04, 0x17
        /*001a*/ 	.short	(.L_559 - .L_558)
.L_558:
        /*001c*/ 	.word	0x00000000
        /*0020*/ 	.short	0x0001
        /*0022*/ 	.short	0x0008
        /*0024*/ 	.byte	0x00, 0xf0, 0x21, 0x00


	//----- nvinfo : EIATTR_KPARAM_INFO
	.align		4
.L_559:
        /*0028*/ 	.byte	0x04, 0x17
        /*002a*/ 	.short	(.L_561 - .L_560)
.L_560:
        /*002c*/ 	.word	0x00000000
        /*0030*/ 	.short	0x0000
        /*0032*/ 	.short	0x0000
        /*0034*/ 	.byte	0x00, 0xf0, 0x21, 0x00


	//----- nvinfo : EIATTR_SPARSE_MMA_MASK
	.align		4
.L_561:
        /*0038*/ 	.byte	0x03, 0x50
        /*003a*/ 	.short	0x0000


	//----- nvinfo : EIATTR_MAXREG_COUNT
	.align		4
        /*003c*/ 	.byte	0x03, 0x1b
        /*003e*/ 	.short	0x00ff


	//----- nvinfo : EIATTR_MERCURY_ISA_VERSION
	.align		4
        /*0040*/ 	.byte	0x03, 0x5f
        /*0042*/ 	.short	0x0101


	//----- nvinfo : EIATTR_VRC_CTA_INIT_COUNT
	.align		4
        /*0044*/ 	.byte	0x02, 0x4a
	.zero		1
	.zero		1


	//----- nvinfo : EIATTR_EXIT_INSTR_OFFSETS
	.align		4
        /*0048*/ 	.byte	0x04, 0x1c
        /*004a*/ 	.short	(.L_563 - .L_562)


	//   ....[0]....
.L_562:
        /*004c*/ 	.word	0x00000070


	//   ....[1]....
        /*0050*/ 	.word	0x00000190


	//----- nvinfo : EIATTR_CRS_STACK_SIZE
	.align		4
.L_563:
        /*0054*/ 	.byte	0x04, 0x1e
        /*0056*/ 	.short	(.L_565 - .L_564)
.L_564:
        /*0058*/ 	.word	0x00000000


	//----- nvinfo : EIATTR_CBANK_PARAM_SIZE
	.align		4
.L_565:
        /*005c*/ 	.byte	0x03, 0x19
        /*005e*/ 	.short	0x0014


	//----- nvinfo : EIATTR_PARAM_CBANK
	.align		4
        /*0060*/ 	.byte	0x04, 0x0a
        /*0062*/ 	.short	(.L_567 - .L_566)
	.align		4
.L_566:
        /*0064*/ 	.word	index@(.nv.constant0._ZN4gloo28_Kernel_uint64_t_cudaProductEPmPKmi)
        /*0068*/ 	.short	0x0380
        /*006a*/ 	.short	0x0014


	//----- nvinfo : EIATTR_SW_WAR
	.align		4
.L_567:
        /*006c*/ 	.byte	0x04, 0x36
        /*006e*/ 	.short	(.L_569 - .L_568)
.L_568:
        /*0070*/ 	.word	0x00000008
.L_569:


//--------------------- .nv.info._ZN4gloo24_Kernel_uint64_t_cudaSumEPmPKmi --------------------------
	.section	.nv.info._ZN4gloo24_Kernel_uint64_t_cudaSumEPmPKmi,"",@"SHT_CUDA_INFO"
	.sectionflags	@""
	.align	4


	//----- nvinfo : EIATTR_CUDA_API_VERSION
	.align		4
        /*0000*/ 	.byte	0x04, 0x37
        /*0002*/ 	.short	(.L_571 - .L_570)
.L_570:
        /*0004*/ 	.word	0x00000082


	//----- nvinfo : EIATTR_KPARAM_INFO
	.align		4
.L_571:
        /*0008*/ 	.byte	0x04, 0x17
        /*000a*/ 	.short	(.L_573 - .L_572)
.L_572:
        /*000c*/ 	.word	0x00000000
        /*0010*/ 	.short	0x0002
        /*0012*/ 	.short	0x0010
        /*0014*/ 	.byte	0x00, 0xf0, 0x11, 0x00


	//----- nvinfo : EIATTR_KPARAM_INFO
	.align		4
.L_573:
        /*0018*/ 	.byte	0x04, 0x17
        /*001a*/ 	.short	(.L_575 - .L_574)
.L_574:
        /*001c*/ 	.word	0x00000000
        /*0020*/ 	.short	0x0001
        /*0022*/ 	.short	0x0008
        /*0024*/ 	.byte	0x00, 0xf0, 0x21, 0x00


	//----- nvinfo : EIATTR_KPARAM_INFO
	.align		4
.L_575:
        /*0028*/ 	.byte	0x04, 0x17
        /*002a*/ 	.short	(.L_577 - .L_576)
.L_576:
        /*002c*/ 	.word	0x00000000
        /*0030*/ 	.short	0x0000
        /*0032*/ 	.short	0x0000
        /*0034*/ 	.byte	0x00, 0xf0, 0x21, 0x00


	//----- nvinfo : EIATTR_SPARSE_MMA_MASK
	.align		4
.L_577:
        /*0038*/ 	.byte	0x03, 0x50
        /*003a*/ 	.short	0x0000


	//----- nvinfo : EIATTR_MAXREG_COUNT
	.align		4
        /*003c*/ 	.byte	0x03, 0x1b
        /*003e*/ 	.short	0x00ff


	//----- nvinfo : EIATTR_MERCURY_ISA_VERSION
	.align		4
        /*0040*/ 	.byte	0x03, 0x5f
        /*0042*/ 	.short	0x0101


	//----- nvinfo : EIATTR_VRC_CTA_INIT_COUNT
	.align		4
        /*0044*/ 	.byte	0x02, 0x4a
	.zero		1
	.zero		1


	//----- nvinfo : EIATTR_EXIT_INSTR_OFFSETS
	.align		4
        /*0048*/ 	.byte	0x04, 0x1c
        /*004a*/ 	.short	(.L_579 - .L_578)


	//   ....[0]....
.L_578:
        /*004c*/ 	.word	0x00000070


	//   ....[1]....
        /*0050*/ 	.word	0x00000170


	//----- nvinfo : EIATTR_CRS_STACK_SIZE
	.align		4
.L_579:
        /*0054*/ 	.byte	0x04, 0x1e
        /*0056*/ 	.short	(.L_581 - .L_580)
.L_580:
        /*0058*/ 	.word	0x00000000


	//----- nvinfo : EIATTR_CBANK_PARAM_SIZE
	.align		4
.L_581:
        /*005c*/ 	.byte	0x03, 0x19
        /*005e*/ 	.short	0x0014


	//----- nvinfo : EIATTR_PARAM_CBANK
	.align		4
        /*0060*/ 	.byte	0x04, 0x0a
        /*0062*/ 	.short	(.L_583 - .L_582)
	.align		4
.L_582:
        /*0064*/ 	.word	index@(.nv.constant0._ZN4gloo24_Kernel_uint64_t_cudaSumEPmPKmi)
        /*0068*/ 	.short	0x0380
        /*006a*/ 	.short	0x0014


	//----- nvinfo : EIATTR_SW_WAR
	.align		4
.L_583:
        /*006c*/ 	.byte	0x04, 0x36
        /*006e*/ 	.short	(.L_585 - .L_584)
.L_584:
        /*0070*/ 	.word	0x00000008
.L_585:


//--------------------- .nv.info._ZN4gloo27_Kernel_int64_t_cudaProductEPlPKli --------------------------
	.section	.nv.info._ZN4gloo27_Kernel_int64_t_cudaProductEPlPKli,"",@"SHT_CUDA_INFO"
	.sectionflags	@""
	.align	4


	//----- nvinfo : EIATTR_CUDA_API_VERSION
	.align		4
        /*0000*/ 	.byte	0x04, 0x37
        /*0002*/ 	.short	(.L_587 - .L_586)
.L_586:
        /*0004*/ 	.word	0x00000082


	//----- nvinfo : EIATTR_KPARAM_INFO
	.align		4
.L_587:
        /*0008*/ 	.byte	0x04, 0x17
        /*000a*/ 	.short	(.L_589 - .L_588)
.L_588:
        /*000c*/ 	.word	0x00000000
        /*0010*/ 	.short	0x0002
        /*0012*/ 	.short	0x0010
        /*0014*/ 	.byte	0x00, 0xf0, 0x11, 0x00


	//----- nvinfo : EIATTR_KPARAM_INFO
	.align		4
.L_589:
        /*0018*/ 	.byte	0x04, 0x17
        /*001a*/ 	.short	(.L_591 - .L_590)
.L_590:
        /*001c*/ 	.word	0x00000000
        /*0020*/ 	.short	0x0001
        /*0022*/ 	.short	0x0008
        /*0024*/ 	.byte	0x00, 0xf0, 0x21, 0x00


	//----- nvinfo : EIATTR_KPARAM_INFO
	.align		4
.L_591:
        /*0028*/ 	.byte	0x04, 0x17
        /*002a*/ 	.short	(.L_593 - .L_592)
.L_592:
        /*002c*/ 	.word	0x00000000
        /*0030*/ 	.short	0x0000
        /*0032*/ 	.short	0x0000
        /*0034*/ 	.byte	0x00, 0xf0, 0x21, 0x00


	//----- nvinfo : EIATTR_SPARSE_MMA_MASK
	.align		4
.L_593:
        /*0038*/ 	.byte	0x03, 0x50
        /*003a*/ 	.short	0x0000


	//----- nvinfo : EIATTR_MAXREG_COUNT
	.align		4
        /*003c*/ 	.byte	0x03, 0x1b
        /*003e*/ 	.short	0x00ff


	//----- nvinfo : EIATTR_MERCURY_ISA_VERSION
	.align		4
        /*0040*/ 	.byte	0x03, 0x5f
        /*0042*/ 	.short	0x0101


	//----- nvinfo : EIATTR_VRC_CTA_INIT_COUNT
	.align		4
        /*0044*/ 	.byte	0x02, 0x4a
	.zero		1
	.zero		1


	//----- nvinfo : EIATTR_EXIT_INSTR_OFFSETS
	.align		4
        /*0048*/ 	.byte	0x04, 0x1c
        /*004a*/ 	.short	(.L_595 - .L_594)


	//   ....[0]....
.L_594:
        /*004c*/ 	.word	0x00000070


	//   ....[1]....
        /*0050*/ 	.word	0x00000190


	//----- nvinfo : EIATTR_CRS_STACK_SIZE
	.align		4
.L_595:
        /*0054*/ 	.byte	0x04, 0x1e
        /*0056*/ 	.short	(.L_597 - .L_596)
.L_596:
        /*0058*/ 	.word	0x00000000


	//----- nvinfo : EIATTR_CBANK_PARAM_SIZE
	.align		4
.L_597:
        /*005c*/ 	.byte	0x03, 0x19
        /*005e*/ 	.short	0x0014


	//----- nvinfo : EIATTR_PARAM_CBANK
	.align		4
        /*0060*/ 	.byte	0x04, 0x0a
        /*0062*/ 	.short	(.L_599 - .L_598)
	.align		4
.L_598:
        /*0064*/ 	.word	index@(.nv.constant0._ZN4gloo27_Kernel_int64_t_cudaProductEPlPKli)
        /*0068*/ 	.short	0x0380
        /*006a*/ 	.short	0x0014


	//----- nvinfo : EIATTR_SW_WAR
	.align		4
.L_599:
        /*006c*/ 	.byte	0x04, 0x36
        /*006e*/ 	.short	(.L_601 - .L_600)
.L_600:
        /*0070*/ 	.word	0x00000008
.L_601:


//--------------------- .nv.info._ZN4gloo23_Kernel_int64_t_cudaSumEPlPKli --------------------------
	.section	.nv.info._ZN4gloo23_Kernel_int64_t_cudaSumEPlPKli,"",@"SHT_CUDA_INFO"
	.sectionflags	@""
	.align	4


	//----- nvinfo : EIATTR_CUDA_API_VERSION
	.align		4
        /*0000*/ 	.byte	0x04, 0x37
        /*0002*/ 	.short	(.L_603 - .L_602)
.L_602:
        /*0004*/ 	.word	0x00000082


	//----- nvinfo : EIATTR_KPARAM_INFO
	.align		4
.L_603:
        /*0008*/ 	.byte	0x04, 0x17
        /*000a*/ 	.short	(.L_605 - .L_604)
.L_604:
        /*000c*/ 	.word	0x00000000
        /*0010*/ 	.short	0x0002
        /*0012*/ 	.short	0x0010
        /*0014*/ 	.byte	0x00, 0xf0, 0x11, 0x00


	//----- nvinfo : EIATTR_KPARAM_INFO
	.align		4
.L_605:
        /*0018*/ 	.byte	0x04, 0x17
        /*001a*/ 	.short	(.L_607 - .L_606)
.L_606:
        /*001c*/ 	.word	0x00000000
        /*0020*/ 	.short	0x0001
        /*0022*/ 	.short	0x0008
        /*0024*/ 	.byte	0x00, 0xf0, 0x21, 0x00


	//----- nvinfo : EIATTR_KPARAM_INFO
	.align		4
.L_607:
        /*0028*/ 	.byte	0x04, 0x17
        /*002a*/ 	.short	(.L_609 - .L_608)
.L_608:
        /*002c*/ 	.word	0x00000000
        /*0030*/ 	.short	0x0000
        /*0032*/ 	.short	0x0000
        /*0034*/ 	.byte	0x00, 0xf0, 0x21, 0x00


	//----- nvinfo : EIATTR_SPARSE_MMA_MASK
	.align		4
.L_609:
        /*0038*/ 	.byte	0x03, 0x50
        /*003a*/ 	.short	0x0000


	//----- nvinfo : EIATTR_MAXREG_COUNT
	.align		4
        /*003c*/ 	.byte	0x03, 0x1b
        /*003e*/ 	.short	0x00ff


	//----- nvinfo : EIATTR_MERCURY_ISA_VERSION
	.align		4
        /*0040*/ 	.byte	0x03, 0x5f
        /*0042*/ 	.short	0x0101


	//----- nvinfo : EIATTR_VRC_CTA_INIT_COUNT
	.align		4
        /*0044*/ 	.byte	0x02, 0x4a
	.zero		1
	.zero		1


	//----- nvinfo : EIATTR_EXIT_INSTR_OFFSETS
	.align		4
        /*0048*/ 	.byte	0x04, 0x1c
        /*004a*/ 	.short	(.L_611 - .L_610)


	//   ....[0]....
.L_610:
        /*004c*/ 	.word	0x00000070


	//   ....[1]....
        /*0050*/ 	.word	0x00000170


	//----- nvinfo : EIATTR_CRS_STACK_SIZE
	.align		4
.L_611:
        /*0054*/ 	.byte	0x04, 0x1e
        /*0056*/ 	.short	(.L_613 - .L_612)
.L_612:
        /*0058*/ 	.word	0x00000000


	//----- nvinfo : EIATTR_CBANK_PARAM_SIZE
	.align		4
.L_613:
        /*005c*/ 	.byte	0x03, 0x19
        /*005e*/ 	.short	0x0014


	//----- nvinfo : EIATTR_PARAM_CBANK
	.align		4
        /*0060*/ 	.byte	0x04, 0x0a
        /*0062*/ 	.short	(.L_615 - .L_614)
	.align		4
.L_614:
        /*0064*/ 	.word	index@(.nv.constant0._ZN4gloo23_Kernel_int64_t_cudaSumEPlPKli)
        /*0068*/ 	.short	0x0380
        /*006a*/ 	.short	0x0014


	//----- nvinfo : EIATTR_SW_WAR
	.align		4
.L_615:
        /*006c*/ 	.byte	0x04, 0x36
        /*006e*/ 	.short	(.L_617 - .L_616)
.L_616:
        /*0070*/ 	.word	0x00000008
.L_617:


//--------------------- .nv.info._ZN4gloo27_Kernel_int32_t_cudaProductEPiPKii --------------------------
	.section	.nv.info._ZN4gloo27_Kernel_int32_t_cudaProductEPiPKii,"",@"SHT_CUDA_INFO"
	.sectionflags	@""
	.align	4


	//----- nvinfo : EIATTR_CUDA_API_VERSION
	.align		4
        /*0000*/ 	.byte	0x04, 0x37
        /*0002*/ 	.short	(.L_619 - .L_618)
.L_618:
        /*0004*/ 	.word	0x00000082


	//----- nvinfo : EIATTR_KPARAM_INFO
	.align		4
.L_619:
        /*0008*/ 	.byte	0x04, 0x17
        /*000a*/ 	.short	(.L_621 - .L_620)
.L_620:
        /*000c*/ 	.word	0x00000000
        /*0010*/ 	.short	0x0002
        /*0012*/ 	.short	0x0010
        /*0014*/ 	.byte	0x00, 0xf0, 0x11, 0x00


	//----- nvinfo : EIATTR_KPARAM_INFO
	.align		4
.L_621:
        /*0018*/ 	.byte	0x04, 0x17
        /*001a*/ 	.short	(.L_623 - .L_622)
.L_622:
        /*001c*/ 	.word	0x00000000
        /*0020*/ 	.short	0x0001
        /*0022*/ 	.short	0x0008
        /*0024*/ 	.byte	0x00, 0xf0, 0x21, 0x00


	//----- nvinfo : EIATTR_KPARAM_INFO
	.align		4
.L_623:
        /*0028*/ 	.byte	0x04, 0x17
        /*002a*/ 	.short	(.L_625 - .L_624)
.L_624:
        /*002c*/ 	.word	0x00000000
        /*0030*/ 	.short	0x0000
        /*0032*/ 	.short	0x0000
        /*0034*/ 	.byte	0x00, 0xf0, 0x21, 0x00


	//----- nvinfo : EIATTR_SPARSE_MMA_MASK
	.align		4
.L_625:
        /*0038*/ 	.byte	0x03, 0x50
        /*003a*/ 	.short	0x0000


	//----- nvinfo : EIATTR_MAXREG_COUNT
	.align		4
        /*003c*/ 	.byte	0x03, 0x1b
        /*003e*/ 	.short	0x00ff


	//----- nvinfo : EIATTR_MERCURY_ISA_VERSION
	.align		4
        /*0040*/ 	.byte	0x03, 0x5f
        /*0042*/ 	.short	0x0101


	//----- nvinfo : EIATTR_VRC_CTA_INIT_COUNT
	.align		4
        /*0044*/ 	.byte	0x02, 0x4a
	.zero		1
	.zero		1


	//----- nvinfo : EIATTR_EXIT_INSTR_OFFSETS
	.align		4
        /*0048*/ 	.byte	0x04, 0x1c
        /*004a*/ 	.short	(.L_627 - .L_626)


	//   ....[0]....
.L_626:
        /*004c*/ 	.word	0x00000070


	//   ....[1]....
        /*0050*/ 	.word	0x00000160


	//----- nvinfo : EIATTR_CRS_STACK_SIZE
	.align		4
.L_627:
        /*0054*/ 	.byte	0x04, 0x1e
        /*0056*/ 	.short	(.L_629 - .L_628)
.L_628:
        /*0058*/ 	.word	0x00000000


	//----- nvinfo : EIATTR_CBANK_PARAM_SIZE
	.align		4
.L_629:
        /*005c*/ 	.byte	0x03, 0x19
        /*005e*/ 	.short	0x0014


	//----- nvinfo : EIATTR_PARAM_CBANK
	.align		4
        /*0060*/ 	.byte	0x04, 0x0a
        /*0062*/ 	.short	(.L_631 - .L_630)
	.align		4
.L_630:
        /*0064*/ 	.word	index@(.nv.constant0._ZN4gloo27_Kernel_int32_t_cudaProductEPiPKii)
        /*0068*/ 	.short	0x0380
        /*006a*/ 	.short	0x0014


	//----- nvinfo : EIATTR_SW_WAR
	.align		4
.L_631:
        /*006c*/ 	.byte	0x04, 0x36
        /*006e*/ 	.short	(.L_633 - .L_632)
.L_632:
        /*0070*/ 	.word	0x00000008
.L_633:


//--------------------- .nv.info._ZN4gloo23_Kernel_int32_t_cudaSumEPiPKii --------------------------
	.section	.nv.info._ZN4gloo23_Kernel_int32_t_cudaSumEPiPKii,"",@"SHT_CUDA_INFO"
	.sectionflags	@""
	.align	4


	//----- nvinfo : EIATTR_CUDA_API_VERSION
	.align		4
        /*0000*/ 	.byte	0x04, 0x37
        /*0002*/ 	.short	(.L_635 - .L_634)
.L_634:
        /*0004*/ 	.word	0x00000082


	//----- nvinfo : EIATTR_KPARAM_INFO
	.align		4
.L_635:
        /*0008*/ 	.byte	0x04, 0x17
        /*000a*/ 	.short	(.L_637 - .L_636)
.L_636:
        /*000c*/ 	.word	0x00000000
        /*0010*/ 	.short	0x0002
        /*0012*/ 	.short	0x0010
        /*0014*/ 	.byte	0x00, 0xf0, 0x11, 0x00


	//----- nvinfo : EIATTR_KPARAM_INFO
	.align		4
.L_637:
        /*0018*/ 	.byte	0x04, 0x17
        /*001a*/ 	.short	(.L_639 - .L_638)
.L_638:
        /*001c*/ 	.word	0x00000000
        /*0020*/ 	.short	0x0001
        /*0022*/ 	.short	0x0008
        /*0024*/ 	.byte	0x00, 0xf0, 0x21, 0x00


	//----- nvinfo : EIATTR_KPARAM_INFO
	.align		4
.L_639:
        /*0028*/ 	.byte	0x04, 0x17
        /*002a*/ 	.short	(.L_641 - .L_640)
.L_640:
        /*002c*/ 	.word	0x00000000
        /*0030*/ 	.short	0x0000
        /*0032*/ 	.short	0x0000
        /*0034*/ 	.byte	0x00, 0xf0, 0x21, 0x00


	//----- nvinfo : EIATTR_SPARSE_MMA_MASK
	.align		4
.L_641:
        /*0038*/ 	.byte	0x03, 0x50
        /*003a*/ 	.short	0x0000


	//----- nvinfo : EIATTR_MAXREG_COUNT
	.align		4
        /*003c*/ 	.byte	0x03, 0x1b
        /*003e*/ 	.short	0x00ff


	//----- nvinfo : EIATTR_MERCURY_ISA_VERSION
	.align		4
        /*0040*/ 	.byte	0x03, 0x5f
        /*0042*/ 	.short	0x0101


	//----- nvinfo : EIATTR_VRC_CTA_INIT_COUNT
	.align		4
        /*0044*/ 	.byte	0x02, 0x4a
	.zero		1
	.zero		1


	//----- nvinfo : EIATTR_EXIT_INSTR_OFFSETS
	.align		4
        /*0048*/ 	.byte	0x04, 0x1c
        /*004a*/ 	.short	(.L_643 - .L_642)


	//   ....[0]....
.L_642:
        /*004c*/ 	.word	0x00000070


	//   ....[1]....
        /*0050*/ 	.word	0x00000160


	//----- nvinfo : EIATTR_CRS_STACK_SIZE
	.align		4
.L_643:
        /*0054*/ 	.byte	0x04, 0x1e
        /*0056*/ 	.short	(.L_645 - .L_644)
.L_644:
        /*0058*/ 	.word	0x00000000


	//----- nvinfo : EIATTR_CBANK_PARAM_SIZE
	.align		4
.L_645:
        /*005c*/ 	.byte	0x03, 0x19
        /*005e*/ 	.short	0x0014


	//----- nvinfo : EIATTR_PARAM_CBANK
	.align		4
        /*0060*/ 	.byte	0x04, 0x0a
        /*0062*/ 	.short	(.L_647 - .L_646)
	.align		4
.L_646:
        /*0064*/ 	.word	index@(.nv.constant0._ZN4gloo23_Kernel_int32_t_cudaSumEPiPKii)
        /*0068*/ 	.short	0x0380
        /*006a*/ 	.short	0x0014


	//----- nvinfo : EIATTR_SW_WAR
	.align		4
.L_647:
        /*006c*/ 	.byte	0x04, 0x36
        /*006e*/ 	.short	(.L_649 - .L_648)
.L_648:
        /*0070*/ 	.word	0x00000008
.L_649:


//--------------------- .nv.info._ZN4gloo27_Kernel_uint8_t_cudaProductEPhPKhi --------------------------
	.section	.nv.info._ZN4gloo27_Kernel_uint8_t_cudaProductEPhPKhi,"",@"SHT_CUDA_INFO"
	.sectionflags	@""
	.align	4


	//----- nvinfo : EIATTR_CUDA_API_VERSION
	.align		4
        /*0000*/ 	.byte	0x04, 0x37
        /*0002*/ 	.short	(.L_651 - .L_650)
.L_650:
        /*0004*/ 	.word	0x00000082


	//----- nvinfo : EIATTR_KPARAM_INFO
	.align		4
.L_651:
        /*0008*/ 	.byte	0x04, 0x17
        /*000a*/ 	.short	(.L_653 - .L_652)
.L_652:
        /*000c*/ 	.word	0x00000000
        /*0010*/ 	.short	0x0002
        /*0012*/ 	.short	0x0010
        /*0014*/ 	.byte	0x00, 0xf0, 0x11, 0x00


	//----- nvinfo : EIATTR_KPARAM_INFO
	.align		4
.L_653:
        /*0018*/ 	.byte	0x04, 0x17
        /*001a*/ 	.short	(.L_655 - .L_654)
.L_654:
        /*001c*/ 	.word	0x00000000
        /*0020*/ 	.short	0x0001
        /*0022*/ 	.short	0x0008
        /*0024*/ 	.byte	0x00, 0xf0, 0x21, 0x00


	//----- nvinfo : EIATTR_KPARAM_INFO
	.align		4
.L_655:
        /*0028*/ 	.byte	0x04, 0x17
        /*002a*/ 	.short	(.L_657 - .L_656)
.L_656:
        /*002c*/ 	.word	0x00000000
        /*0030*/ 	.short	0x0000
        /*0032*/ 	.short	0x0000
        /*0034*/ 	.byte	0x00, 0xf0, 0x21, 0x00


	//----- nvinfo : EIATTR_SPARSE_MMA_MASK
	.align		4
.L_657:
        /*0038*/ 	.byte	0x03, 0x50
        /*003a*/ 	.short	0x0000


	//----- nvinfo : EIATTR_MAXREG_COUNT
	.align		4
        /*003c*/ 	.byte	0x03, 0x1b
        /*003e*/ 	.short	0x00ff


	//----- nvinfo : EIATTR_MERCURY_ISA_VERSION
	.align		4
        /*0040*/ 	.byte	0x03, 0x5f
        /*0042*/ 	.short	0x0101


	//----- nvinfo : EIATTR_VRC_CTA_INIT_COUNT
	.align		4
        /*0044*/ 	.byte	0x02, 0x4a
	.zero		1
	.zero		1


	//----- nvinfo : EIATTR_EXIT_INSTR_OFFSETS
	.align		4
        /*0048*/ 	.byte	0x04, 0x1c
        /*004a*/ 	.short	(.L_659 - .L_658)


	//   ....[0]....
.L_658:
        /*004c*/ 	.word	0x00000070


	//   ....[1]....
        /*0050*/ 	.word	0x00000180


	//----- nvinfo : EIATTR_CRS_STACK_SIZE
	.align		4
.L_659:
        /*0054*/ 	.byte	0x04, 0x1e
        /*0056*/ 	.short	(.L_661 - .L_660)
.L_660:
        /*0058*/ 	.word	0x00000000


	//----- nvinfo : EIATTR_CBANK_PARAM_SIZE
	.align		4
.L_661:
        /*005c*/ 	.byte	0x03, 0x19
        /*005e*/ 	.short	0x0014


	//----- nvinfo : EIATTR_PARAM_CBANK
	.align		4
        /*0060*/ 	.byte	0x04, 0x0a
        /*0062*/ 	.short	(.L_663 - .L_662)
	.align		4
.L_662:
        /*0064*/ 	.word	index@(.nv.constant0._ZN4gloo27_Kernel_uint8_t_cudaProductEPhPKhi)
        /*0068*/ 	.short	0x0380
        /*006a*/ 	.short	0x0014


	//----- nvinfo : EIATTR_SW_WAR
	.align		4
.L_663:
        /*006c*/ 	.byte	0x04, 0x36
        /*006e*/ 	.short	(.L_665 - .L_664)
.L_664:
        /*0070*/ 	.word	0x00000008
.L_665:


//--------------------- .nv.info._ZN4gloo23_Kernel_uint8_t_cudaSumEPhPKhi --------------------------
	.section	.nv.info._ZN4gloo23_Kernel_uint8_t_cudaSumEPhPKhi,"",@"SHT_CUDA_INFO"
	.sectionflags	@""
	.align	4


	//----- nvinfo : EIATTR_CUDA_API_VERSION
	.align		4
        /*0000*/ 	.byte	0x04, 0x37
        /*0002*/ 	.short	(.L_667 - .L_666)
.L_666:
        /*0004*/ 	.word	0x00000082


	//----- nvinfo : EIATTR_KPARAM_INFO
	.align		4
.L_667:
        /*0008*/ 	.byte	0x04, 0x17
        /*000a*/ 	.short	(.L_669 - .L_668)
.L_668:
        /*000c*/ 	.word	0x00000000
        /*0010*/ 	.short	0x0002
        /*0012*/ 	.short	0x0010
        /*0014*/ 	.byte	0x00, 0xf0, 0x11, 0x00


	//----- nvinfo : EIATTR_KPARAM_INFO
	.align		4
.L_669:
        /*0018*/ 	.byte	0x04, 0x17
        /*001a*/ 	.short	(.L_671 - .L_670)
.L_670:
        /*001c*/ 	.word	0x00000000
        /*0020*/ 	.short	0x0001
        /*0022*/ 	.short	0x0008
        /*0024*/ 	.byte	0x00, 0xf0, 0x21, 0x00


	//----- nvinfo : EIATTR_KPARAM_INFO
	.align		4
.L_671:
        /*0028*/ 	.byte	0x04, 0x17
        /*002a*/ 	.short	(.L_673 - .L_672)
.L_672:
        /*002c*/ 	.word	0x00000000
        /*0030*/ 	.short	0x0000
        /*0032*/ 	.short	0x0000
        /*0034*/ 	.byte	0x00, 0xf0, 0x21, 0x00


	//----- nvinfo : EIATTR_SPARSE_MMA_MASK
	.align		4
.L_673:
        /*0038*/ 	.byte	0x03, 0x50
        /*003a*/ 	.short	0x0000


	//----- nvinfo : EIATTR_MAXREG_COUNT
	.align		4
        /*003c*/ 	.byte	0x03, 0x1b
        /*003e*/ 	.short	0x00ff


	//----- nvinfo : EIATTR_MERCURY_ISA_VERSION
	.align		4
        /*0040*/ 	.byte	0x03, 0x5f
        /*0042*/ 	.short	0x0101


	//----- nvinfo : EIATTR_VRC_CTA_INIT_COUNT
	.align		4
        /*0044*/ 	.byte	0x02, 0x4a
	.zero		1
	.zero		1


	//----- nvinfo : EIATTR_EXIT_INSTR_OFFSETS
	.align		4
        /*0048*/ 	.byte	0x04, 0x1c
        /*004a*/ 	.short	(.L_675 - .L_674)


	//   ....[0]....
.L_674:
        /*004c*/ 	.word	0x00000070


	//   ....[1]....
        /*0050*/ 	.word	0x00000180


	//----- nvinfo : EIATTR_CRS_STACK_SIZE
	.align		4
.L_675:
        /*0054*/ 	.byte	0x04, 0x1e
        /*0056*/ 	.short	(.L_677 - .L_676)
.L_676:
        /*0058*/ 	.word	0x00000000


	//----- nvinfo : EIATTR_CBANK_PARAM_SIZE
	.align		4
.L_677:
        /*005c*/ 	.byte	0x03, 0x19
        /*005e*/ 	.short	0x0014


	//----- nvinfo : EIATTR_PARAM_CBANK
	.align		4
        /*0060*/ 	.byte	0x04, 0x0a
        /*0062*/ 	.short	(.L_679 - .L_678)
	.align		4
.L_678:
        /*0064*/ 	.word	index@(.nv.constant0._ZN4gloo23_Kernel_uint8_t_cudaSumEPhPKhi)
        /*0068*/ 	.short	0x0380
        /*006a*/ 	.short	0x0014


	//----- nvinfo : EIATTR_SW_WAR
	.align		4
.L_679:
        /*006c*/ 	.byte	0x04, 0x36
        /*006e*/ 	.short	(.L_681 - .L_680)
.L_680:
        /*0070*/ 	.word	0x00000008
.L_681:


//--------------------- .nv.info._ZN4gloo26_Kernel_int8_t_cudaProductEPaPKai --------------------------
	.section	.nv.info._ZN4gloo26_Kernel_int8_t_cudaProductEPaPKai,"",@"SHT_CUDA_INFO"
	.sectionflags	@""
	.align	4


	//----- nvinfo : EIATTR_CUDA_API_VERSION
	.align		4
        /*0000*/ 	.byte	0x04, 0x37
        /*0002*/ 	.short	(.L_683 - .L_682)
.L_682:
        /*0004*/ 	.word	0x00000082


	//----- nvinfo : EIATTR_KPARAM_INFO
	.align		4
.L_683:
        /*0008*/ 	.byte	0x04, 0x17
        /*000a*/ 	.short	(.L_685 - .L_684)
.L_684:
        /*000c*/ 	.word	0x00000000
        /*0010*/ 	.short	0x0002
        /*0012*/ 	.short	0x0010
        /*0014*/ 	.byte	0x00, 0xf0, 0x11, 0x00


	//----- nvinfo : EIATTR_KPARAM_INFO
	.align		4
.L_685:
        /*0018*/ 	.byte	0x04, 0x17
        /*001a*/ 	.short	(.L_687 - .L_686)
.L_686:
        /*001c*/ 	.word	0x00000000
        /*0020*/ 	.short	0x0001
        /*0022*/ 	.short	0x0008
        /*0024*/ 	.byte	0x00, 0xf0, 0x21, 0x00


	//----- nvinfo : EIATTR_KPARAM_INFO
	.align		4
.L_687:
        /*0028*/ 	.byte	0x04, 0x17
        /*002a*/ 	.short	(.L_689 - .L_688)
.L_688:
        /*002c*/ 	.word	0x00000000
        /*0030*/ 	.short	0x0000
        /*0032*/ 	.short	0x0000
        /*0034*/ 	.byte	0x00, 0xf0, 0x21, 0x00


	//----- nvinfo : EIATTR_SPARSE_MMA_MASK
	.align		4
.L_689:
        /*0038*/ 	.byte	0x03, 0x50
        /*003a*/ 	.short	0x0000


	//----- nvinfo : EIATTR_MAXREG_COUNT
	.align		4
        /*003c*/ 	.byte	0x03, 0x1b
        /*003e*/ 	.short	0x00ff


	//----- nvinfo : EIATTR_MERCURY_ISA_VERSION
	.align		4
        /*0040*/ 	.byte	0x03, 0x5f
        /*0042*/ 	.short	0x0101


	//----- nvinfo : EIATTR_VRC_CTA_INIT_COUNT
	.align		4
        /*0044*/ 	.byte	0x02, 0x4a
	.zero		1
	.zero		1


	//----- nvinfo : EIATTR_EXIT_INSTR_OFFSETS
	.align		4
        /*0048*/ 	.byte	0x04, 0x1c
        /*004a*/ 	.short	(.L_691 - .L_690)


	//   ....[0]....
.L_690:
        /*004c*/ 	.word	0x00000070


	//   ....[1]....
        /*0050*/ 	.word	0x00000180


	//----- nvinfo : EIATTR_CRS_STACK_SIZE
	.align		4
.L_691:
        /*0054*/ 	.byte	0x04, 0x1e
        /*0056*/ 	.short	(.L_693 - .L_692)
.L_692:
        /*0058*/ 	.word	0x00000000


	//----- nvinfo : EIATTR_CBANK_PARAM_SIZE
	.align		4
.L_693:
        /*005c*/ 	.byte	0x03, 0x19
        /*005e*/ 	.short	0x0014


	//----- nvinfo : EIATTR_PARAM_CBANK
	.align		4
        /*0060*/ 	.byte	0x04, 0x0a
        /*0062*/ 	.short	(.L_695 - .L_694)
	.align		4
.L_694:
        /*0064*/ 	.word	index@(.nv.constant0._ZN4gloo26_Kernel_int8_t_cudaProductEPaPKai)
        /*0068*/ 	.short	0x0380
        /*006a*/ 	.short	0x0014


	//----- nvinfo : EIATTR_SW_WAR
	.align		4
.L_695:
        /*006c*/ 	.byte	0x04, 0x36
        /*006e*/ 	.short	(.L_697 - .L_696)
.L_696:
        /*0070*/ 	.word	0x00000008
.L_697:


//--------------------- .nv.info._ZN4gloo22_Kernel_int8_t_cudaSumEPaPKai --------------------------
	.section	.nv.info._ZN4gloo22_Kernel_int8_t_cudaSumEPaPKai,"",@"SHT_CUDA_INFO"
	.sectionflags	@""
	.align	4


	//----- nvinfo : EIATTR_CUDA_API_VERSION
	.align		4
        /*0000*/ 	.byte	0x04, 0x37
        /*0002*/ 	.short	(.L_699 - .L_698)
.L_698:
        /*0004*/ 	.word	0x00000082


	//----- nvinfo : EIATTR_KPARAM_INFO
	.align		4
.L_699:
        /*0008*/ 	.byte	0x04, 0x17
        /*000a*/ 	.short	(.L_701 - .L_700)
.L_700:
        /*000c*/ 	.word	0x00000000
        /*0010*/ 	.short	0x0002
        /*0012*/ 	.short	0x0010
        /*0014*/ 	.byte	0x00, 0xf0, 0x11, 0x00


	//----- nvinfo : EIATTR_KPARAM_INFO
	.align		4
.L_701:
        /*0018*/ 	.byte	0x04, 0x17
        /*001a*/ 	.short	(.L_703 - .L_702)
.L_702:
        /*001c*/ 	.word	0x00000000
        /*0020*/ 	.short	0x0001
        /*0022*/ 	.short	0x0008
        /*0024*/ 	.byte	0x00, 0xf0, 0x21, 0x00


	//----- nvinfo : EIATTR_KPARAM_INFO
	.align		4
.L_703:
        /*0028*/ 	.byte	0x04, 0x17
        /*002a*/ 	.short	(.L_705 - .L_704)
.L_704:
        /*002c*/ 	.word	0x00000000
        /*0030*/ 	.short	0x0000
        /*0032*/ 	.short	0x0000
        /*0034*/ 	.byte	0x00, 0xf0, 0x21, 0x00


	//----- nvinfo : EIATTR_SPARSE_MMA_MASK
	.align		4
.L_705:
        /*0038*/ 	.byte	0x03, 0x50
        /*003a*/ 	.short	0x0000


	//----- nvinfo : EIATTR_MAXREG_COUNT
	.align		4
        /*003c*/ 	.byte	0x03, 0x1b
        /*003e*/ 	.short	0x00ff


	//----- nvinfo : EIATTR_MERCURY_ISA_VERSION
	.align		4
        /*0040*/ 	.byte	0x03, 0x5f
        /*0042*/ 	.short	0x0101


	//----- nvinfo : EIATTR_VRC_CTA_INIT_COUNT
	.align		4
        /*0044*/ 	.byte	0x02, 0x4a
	.zero		1
	.zero		1


	//----- nvinfo : EIATTR_EXIT_INSTR_OFFSETS
	.align		4
        /*0048*/ 	.byte	0x04, 0x1c
        /*004a*/ 	.short	(.L_707 - .L_706)


	//   ....[0]....
.L_706:
        /*004c*/ 	.word	0x00000070


	//   ....[1]....
        /*0050*/ 	.word	0x00000180


	//----- nvinfo : EIATTR_CRS_STACK_SIZE
	.align		4
.L_707:
        /*0054*/ 	.byte	0x04, 0x1e
        /*0056*/ 	.short	(.L_709 - .L_708)
.L_708:
        /*0058*/ 	.word	0x00000000


	//----- nvinfo : EIATTR_CBANK_PARAM_SIZE
	.align		4
.L_709:
        /*005c*/ 	.byte	0x03, 0x19
        /*005e*/ 	.short	0x0014


	//----- nvinfo : EIATTR_PARAM_CBANK
	.align		4
        /*0060*/ 	.byte	0x04, 0x0a
        /*0062*/ 	.short	(.L_711 - .L_710)
	.align		4
.L_710:
        /*0064*/ 	.word	index@(.nv.constant0._ZN4gloo22_Kernel_int8_t_cudaSumEPaPKai)
        /*0068*/ 	.short	0x0380
        /*006a*/ 	.short	0x0014


	//----- nvinfo : EIATTR_SW_WAR
	.align		4
.L_711:
        /*006c*/ 	.byte	0x04, 0x36
        /*006e*/ 	.short	(.L_713 - .L_712)
.L_712:
        /*0070*/ 	.word	0x00000008
.L_713:


//--------------------- .nv.callgraph             --------------------------
	.section	.nv.callgraph,"",@"SHT_CUDA_CALLGRAPH"
	.align	4
	.sectionentsize	8
	.align		4
        /*0000*/ 	.word	0x00000000
	.align		4
        /*0004*/ 	.word	0xffffffff
	.align		4
        /*0008*/ 	.word	0x00000000
	.align		4
        /*000c*/ 	.word	0xfffffffe
	.align		4
        /*0010*/ 	.word	0x00000000
	.align		4
        /*0014*/ 	.word	0xfffffffd
	.align		4
        /*0018*/ 	.word	0x00000000
	.align		4
        /*001c*/ 	.word	0xfffffffc


//--------------------- .nv.constant4             --------------------------
	.section	.nv.constant4,"a",@progbits
	.align	8
	.align		8
.nv.constant4:
        /*0000*/ 	.dword	_ZTVSt9basic_iosIcSt11char_traitsIcEE
	.align		8
        /*0008*/ 	.dword	_ZTVSt15basic_streambufIcSt11char_traitsIcEE
	.align		8
        /*0010*/ 	.dword	_ZTVNSt7__cxx1115basic_stringbufIcSt11char_traitsIcESaIcEEE
	.align		8
        /*0018*/ 	.dword	_ZTTSi
	.align		8
        /*0020*/ 	.dword	_ZTTSo
	.align		8
        /*0028*/ 	.dword	_ZTTSd
	.align		8
        /*0030*/ 	.dword	_ZTTNSt7__cxx1118basic_stringstreamIcSt11char_traitsIcESaIcEEE
	.align		8
        /*0038*/ 	.dword	_ZTVN10__cxxabiv117__class_type_infoE
	.align		8
        /*0040*/ 	.dword	_ZTVN10__cxxabiv120__si_class_type_infoE
	.align		8
        /*0048*/ 	.dword	_ZTVN4gloo13EnforceNotMetE


//--------------------- .text._ZN4gloo20_Kernel_half_cudaMaxEP6__halfPKS0_i --------------------------
	.section	.text._ZN4gloo20_Kernel_half_cudaMaxEP6__halfPKS0_i,"ax",@progbits
	.align	128
        .global         _ZN4gloo20_Kernel_half_cudaMaxEP6__halfPKS0_i
        .type           _ZN4gloo20_Kernel_half_cudaMaxEP6__halfPKS0_i,@function
        .size           _ZN4gloo20_Kernel_half_cudaMaxEP6__halfPKS0_i,(.L_x_64 - _ZN4gloo20_Kernel_half_cudaMaxEP6__halfPKS0_i)
        .other          _ZN4gloo20_Kernel_half_cudaMaxEP6__halfPKS0_i,@"STO_CUDA_ENTRY STV_DEFAULT"
_ZN4gloo20_Kernel_half_cudaMaxEP6__halfPKS0_i:
.text._ZN4gloo20_Kernel_half_cudaMaxEP6__halfPKS0_i:
[----:B------:R-:W-:Y:S01]  /*0000*/  LDC R1, c[0x0][0x37c] ;  /* 0x0000df00ff017b82 */ /* 0x000fe20000000800 */
[----:B------:R-:W0:Y:S01]  /*0010*/  S2R R0, SR_CTAID.X ;  /* 0x0000000000007919 */ /* 0x000e220000002500 */
[----:B------:R-:W0:Y:S01]  /*0020*/  LDCU UR4, c[0x0][0x360] ;  /* 0x00006c00ff0477ac */ /* 0x000e220008000800 */
[----:B------:R-:W0:Y:S01]  /*0030*/  S2R R3, SR_TID.X ;  /* 0x0000000000037919 */ /* 0x000e220000002100 */
[----:B------:R-:W1:Y:S01]  /*0040*/  LDCU UR5, c[0x0][0x390] ;  /* 0x00007200ff0577ac */ /* 0x000e620008000800 */
[----:B0-----:R-:W-:-:S05]  /*0050*/  IMAD R0, R0, UR4, R3 ;  /* 0x0000000400007c24 */ /* 0x001fca000f8e0203 */
[----:B-1----:R-:W-:-:S13]  /*0060*/  ISETP.GE.AND P0, PT, R0, UR5, PT ;  /* 0x0000000500007c0c */ /* 0x002fda000bf06270 */
[----:B------:R-:W-:Y:S05]  /*0070*/  @P0 EXIT ;  /* 0x000000000000094d */ /* 0x000fea0003800000 */
[----:B------:R-:W0:Y:S01]  /*0080*/  LDC.64 R4, c[0x0][0x380] ;  /* 0x0000e000ff047b82 */ /* 0x000e220000000a00 */
[----:B------:R-:W1:Y:S01]  /*0090*/  LDCU UR5, c[0x0][0x370] ;  /* 0x00006e00ff0577ac */ /* 0x000e620008000800 */
[----:B------:R-:W2:Y:S06]  /*00a0*/  LDCU.64 UR6, c[0x0][0x358] ;  /* 0x00006b00ff0677ac */ /* 0x000eac0008000a00 */
[----:B------:R-:W3:Y:S01]  /*00b0*/  LDC.64 R2, c[0x0][0x388] ;  /* 0x0000e200ff027b82 */ /* 0x000ee20000000a00 */
[----:B------:R-:W4:Y:S01]  /*00c0*/  LDCU UR8, c[0x0][0x390] ;  /* 0x00007200ff0877ac */ /* 0x000f220008000800 */
[----:B-1----:R-:W-:-:S12]  /*00d0*/  UIMAD UR4, UR4, UR5, URZ ;  /* 0x00000005040472a4 */ /* 0x002fd8000f8e02ff */
.L_x_0:
[----:B---3--:R-:W-:-:S04]  /*00e0*/  IMAD.WIDE R6, R0, 0x2, R2 ;  /* 0x0000000200067825 */ /* 0x008fc800078e0202 */
[C---:B0-----:R-:W-:Y:S02]  /*00f0*/  IMAD.WIDE R8, R0.reuse, 0x2, R4 ;  /* 0x0000000200087825 */ /* 0x041fe400078e0204 */
[----:B--2---:R-:W2:Y:S04]  /*0100*/  LDG.E.U16 R7, desc[UR6][R6.64] ;  /* 0x0000000606077981 */ /* 0x004ea8000c1e1500 */
[----:B------:R-:W3:Y:S01]  /*0110*/  LDG.E.U16 R11, desc[UR6][R8.64] ;  /* 0x00000006080b7981 */ /* 0x000ee2000c1e1500 */
[----:B------:R-:W-:Y:S01]  /*0120*/  IADD3 R0, PT, PT, R0, UR4, RZ ;  /* 0x0000000400007c10 */ /* 0x000fe2000fffe0ff */
[----:B--2---:R-:W-:Y:S02]  /*0130*/  HADD2.F32 R10, -RZ, R7.H0_H0 ;  /* 0x20000007ff0a7230 */ /* 0x004fe40000004100 */
[----:B---3--:R-:W-:-:S05]  /*0140*/  HADD2.F32 R11, -RZ, R11.H0_H0 ;  /* 0x2000000bff0b7230 */ /* 0x008fca0000004100 */
[----:B------:R-:W-:-:S13]  /*0150*/  FSETP.GT.AND P0, PT, R10, R11, PT ;  /* 0x0000000b0a00720b */ /* 0x000fda0003f04000 */
[----:B------:R1:W-:Y:S01]  /*0160*/  @P0 STG.E.U16 desc[UR6][R8.64], R7 ;  /* 0x0000000708000986 */ /* 0x0003e2000c101506 */
[----:B----4-:R-:W-:-:S13]  /*0170*/  ISETP.GE.AND P0, PT, R0, UR8, PT ;  /* 0x0000000800007c0c */ /* 0x010fda000bf06270 */
[----:B-1----:R-:W-:Y:S05]  /*0180*/  @!P0 BRA `(.L_x_0) ;  /* 0xfffffffc00d48947 */ /* 0x002fea000383ffff */
[----:B------:R-:W-:Y:S05]  /*0190*/  EXIT ;  /* 0x000000000000794d */ /* 0x000fea0003800000 */
.L_x_1:
[----:B------:R-:W-:-:S00]  /*01a0*/  BRA `(.L_x_1) ;  /* 0xfffffffc00fc7947 */ /* 0x000fc0000383ffff */
[----:B------:R-:W-:-:S00]  /*01b0*/  NOP ;  /* 0x0000000000007918 */ /* 0x000fc00000000000 */
        /* <DEDUP_REMOVED lines=12> */
.L_x_64:


//--------------------- .text._ZN4gloo20_Kernel_half_cudaMinEP6__halfPKS0_i --------------------------
	.section	.text._ZN4gloo20_Kernel_half_cudaMinEP6__halfPKS0_i,"ax",@progbits
	.align	128
        .global         _ZN4gloo20_Kernel_half_cudaMinEP6__halfPKS0_i
        .type           _ZN4gloo20_Kernel_half_cudaMinEP6__halfPKS0_i,@function
        .size           _ZN4gloo20_Kernel_half_cudaMinEP6__halfPKS0_i,(.L_x_65 - _ZN4gloo20_Kernel_half_cudaMinEP6__halfPKS0_i)
        .other          _ZN4gloo20_Kernel_half_cudaMinEP6__halfPKS0_i,@"STO_CUDA_ENTRY STV_DEFAULT"
_ZN4gloo20_Kernel_half_cudaMinEP6__halfPKS0_i:
.text._ZN4gloo20_Kernel_half_cudaMinEP6__halfPKS0_i:
        /* <DEDUP_REMOVED lines=14> */
.L_x_2:
[----:B---3--:R-:W-:-:S04]  /*00e0*/  IMAD.WIDE R6, R0, 0x2, R2 ;  /* 0x0000000200067825 */ /* 0x008fc800078e0202 */
[C---:B0-----:R-:W-:Y:S02]  /*00f0*/  IMAD.WIDE R8, R0.reuse, 0x2, R4 ;  /* 0x0000000200087825 */ /* 0x041fe400078e0204 */
[----:B--2---:R-:W2:Y:S04]  /*0100*/  LDG.E.U16 R7, desc[UR6][R6.64] ;  /* 0x0000000606077981 */ /* 0x004ea8000c1e1500 */
[----:B------:R-:W3:Y:S01]  /*0110*/  LDG.E.U16 R11, desc[UR6][R8.64] ;  /* 0x00000006080b7981 */ /* 0x000ee2000c1e1500 */
[----:B------:R-:W-:Y:S01]  /*0120*/  IADD3 R0, PT, PT, R0, UR4, RZ ;  /* 0x0000000400007c10 */ /* 0x000fe2000fffe0ff */
[----:B--2---:R-:W-:Y:S02]  /*0130*/  HADD2.F32 R10, -RZ, R7.H0_H0 ;  /* 0x20000007ff0a7230 */ /* 0x004fe40000004100 */
[----:B---3--:R-:W-:-:S05]  /*0140*/  HADD2.F32 R11, -RZ, R11.H0_H0 ;  /* 0x2000000bff0b7230 */ /* 0x008fca0000004100 */
[----:B------:R-:W-:-:S13]  /*0150*/  FSETP.GEU.AND P0, PT, R10, R11, PT ;  /* 0x0000000b0a00720b */ /* 0x000fda0003f0e000 */
[----:B------:R1:W-:Y:S01]  /*0160*/  @!P0 STG.E.U16 desc[UR6][R8.64], R7 ;  /* 0x0000000708008986 */ /* 0x0003e2000c101506 */
[----:B----4-:R-:W-:-:S13]  /*0170*/  ISETP.GE.AND P0, PT, R0, UR8, PT ;  /* 0x0000000800007c0c */ /* 0x010fda000bf06270 */
[----:B-1----:R-:W-:Y:S05]  /*0180*/  @!P0 BRA `(.L_x_2) ;  /* 0xfffffffc00d48947 */ /* 0x002fea000383ffff */
[----:B------:R-:W-:Y:S05]  /*0190*/  EXIT ;  /* 0x000000000000794d */ /* 0x000fea0003800000 */
.L_x_3:
        /* <DEDUP_REMOVED lines=14> */
.L_x_65:


//--------------------- .text._ZN4gloo22_Kernel_double_cudaMaxEPdPKdi --------------------------
	.section	.text._ZN4gloo22_Kernel_double_cudaMaxEPdPKdi,"ax",@progbits
	.align	128
        .global         _ZN4gloo22_Kernel_double_cudaMaxEPdPKdi
        .type           _ZN4gloo22_Kernel_double_cudaMaxEPdPKdi,@function
        .size           _ZN4gloo22_Kernel_double_cudaMaxEPdPKdi,(.L_x_66 - _ZN4gloo22_Kernel_double_cudaMaxEPdPKdi)
        .other          _ZN4gloo22_Kernel_double_cudaMaxEPdPKdi,@"STO_CUDA_ENTRY STV_DEFAULT"
_ZN4gloo22_Kernel_double_cudaMaxEPdPKdi:
.text._ZN4gloo22_Kernel_double_cudaMaxEPdPKdi:
        /* <DEDUP_REMOVED lines=14> */
.L_x_4:
[----:B---3--:R-:W-:-:S04]  /*00e0*/  IMAD.WIDE R2, R0, 0x8, R6 ;  /* 0x0000000800027825 */ /* 0x008fc800078e0206 */
[C---:B0-----:R-:W-:Y:S02]  /*00f0*/  IMAD.WIDE R10, R0.reuse, 0x8, R8 ;  /* 0x00000008000a7825 */ /* 0x041fe400078e0208 */
[----:B--2---:R-:W2:Y:S04]  /*0100*/  LDG.E.64 R2, desc[UR6][R2.64] ;  /* 0x0000000602027981 */ /* 0x004ea8000c1e1b00 */
[----:B------:R-:W2:Y:S01]  /*0110*/  LDG.E.64 R4, desc[UR6][R10.64] ;  /* 0x000000060a047981 */ /* 0x000ea2000c1e1b00 */
[----:B------:R-:W-:Y:S01]  /*0120*/  IADD3 R0, PT, PT, R0, UR4, RZ ;  /* 0x0000000400007c10 */ /* 0x000fe2000fffe0ff */
[----:B--2---:R-:W-:-:S14]  /*0130*/  DSETP.GT.AND P0, PT, R2, R4, PT ;  /* 0x000000040200722a */ /* 0x004fdc0003f04000 */
[----:B------:R1:W-:Y:S01]  /*0140*/  @P0 STG.E.64 desc[UR6][R10.64], R2 ;  /* 0x000000020a000986 */ /* 0x0003e2000c101b06 */
[----:B----4-:R-:W-:-:S13]  /*0150*/  ISETP.GE.AND P0, PT, R0, UR8, PT ;  /* 0x0000000800007c0c */ /* 0x010fda000bf06270 */
[----:B-1----:R-:W-:Y:S05]  /*0160*/  @!P0 BRA `(.L_x_4) ;  /* 0xfffffffc00dc8947 */ /* 0x002fea000383ffff */
[----:B------:R-:W-:Y:S05]  /*0170*/  EXIT ;  /* 0x000000000000794d */ /* 0x000fea0003800000 */
.L_x_5:
        /* <DEDUP_REMOVED lines=16> */
.L_x_66:


//--------------------- .text._ZN4gloo22_Kernel_double_cudaMinEPdPKdi --------------------------
	.section	.text._ZN4gloo22_Kernel_double_cudaMinEPdPKdi,"ax",@progbits
	.align	128
        .global         _ZN4gloo22_Kernel_double_cudaMinEPdPKdi
        .type           _ZN4gloo22_Kernel_double_cudaMinEPdPKdi,@function
        .size           _ZN4gloo22_Kernel_double_cudaMinEPdPKdi,(.L_x_67 - _ZN4gloo22_Kernel_double_cudaMinEPdPKdi)
        .other          _ZN4gloo22_Kernel_double_cudaMinEPdPKdi,@"STO_CUDA_ENTRY STV_DEFAULT"
_ZN4gloo22_Kernel_double_cudaMinEPdPKdi:
.text._ZN4gloo22_Kernel_double_cudaMinEPdPKdi:
        /* <DEDUP_REMOVED lines=14> */
.L_x_6:
[----:B---3--:R-:W-:-:S04]  /*00e0*/  IMAD.WIDE R2, R0, 0x8, R6 ;  /* 0x0000000800027825 */ /* 0x008fc800078e0206 */
[C---:B0-----:R-:W-:Y:S02]  /*00f0*/  IMAD.WIDE R10, R0.reuse, 0x8, R8 ;  /* 0x00000008000a7825 */ /* 0x041fe400078e0208 */
[----:B--2---:R-:W2:Y:S04]  /*0100*/  LDG.E.64 R2, desc[UR6][R2.64] ;  /* 0x0000000602027981 */ /* 0x004ea8000c1e1b00 */
[----:B------:R-:W2:Y:S01]  /*0110*/  LDG.E.64 R4, desc[UR6][R10.64] ;  /* 0x000000060a047981 */ /* 0x000ea2000c1e1b00 */
[----:B------:R-:W-:Y:S01]  /*0120*/  IADD3 R0, PT, PT, R0, UR4, RZ ;  /* 0x0000000400007c10 */ /* 0x000fe2000fffe0ff */
[----:B--2---:R-:W-:-:S14]  /*0130*/  DSETP.GEU.AND P0, PT, R2, R4, PT ;  /* 0x000000040200722a */ /* 0x004fdc0003f0e000 */
[----:B------:R1:W-:Y:S01]  /*0140*/  @!P0 STG.E.64 desc[UR6][R10.64], R2 ;  /* 0x000000020a008986 */ /* 0x0003e2000c101b06 */
[----:B----4-:R-:W-:-:S13]  /*0150*/  ISETP.GE.AND P0, PT, R0, UR8, PT ;  /* 0x0000000800007c0c */ /* 0x010fda000bf06270 */
[----:B-1----:R-:W-:Y:S05]  /*0160*/  @!P0 BRA `(.L_x_6) ;  /* 0xfffffffc00dc8947 */ /* 0x002fea000383ffff */
[----:B------:R-:W-:Y:S05]  /*0170*/  EXIT ;  /* 0x000000000000794d */ /* 0x000fea0003800000 */
.L_x_7:
        /* <DEDUP_REMOVED lines=16> */
.L_x_67:


//--------------------- .text._ZN4gloo21_Kernel_float_cudaMaxEPfPKfi --------------------------
	.section	.text._ZN4gloo21_Kernel_float_cudaMaxEPfPKfi,"ax",@progbits
	.align	128
        .global         _ZN4gloo21_Kernel_float_cudaMaxEPfPKfi
        .type           _ZN4gloo21_Kernel_float_cudaMaxEPfPKfi,@function
        .size           _ZN4gloo21_Kernel_float_cudaMaxEPfPKfi,(.L_x_68 - _ZN4gloo21_Kernel_float_cudaMaxEPfPKfi)
        .other          _ZN4gloo21_Kernel_float_cudaMaxEPfPKfi,@"STO_CUDA_ENTRY STV_DEFAULT"
_ZN4gloo21_Kernel_float_cudaMaxEPfPKfi:
.text._ZN4gloo21_Kernel_float_cudaMaxEPfPKfi:
        /* <DEDUP_REMOVED lines=14> */
.L_x_8:
[----:B---3--:R-:W-:-:S04]  /*00e0*/  IMAD.WIDE R2, R0, 0x4, R4 ;  /* 0x0000000400027825 */ /* 0x008fc800078e0204 */
[C---:B0-----:R-:W-:Y:S02]  /*00f0*/  IMAD.WIDE R8, R0.reuse, 0x4, R6 ;  /* 0x0000000400087825 */ /* 0x041fe400078e0206 */
[----:B--2---:R-:W2:Y:S04]  /*0100*/  LDG.E R3, desc[UR6][R2.64] ;  /* 0x0000000602037981 */ /* 0x004ea8000c1e1900 */
[----:B------:R-:W2:Y:S01]  /*0110*/  LDG.E R10, desc[UR6][R8.64] ;  /* 0x00000006080a7981 */ /* 0x000ea2000c1e1900 */
[----:B------:R-:W-:Y:S02]  /*0120*/  IADD3 R0, PT, PT, R0, UR4, RZ ;  /* 0x0000000400007c10 */ /* 0x000fe4000fffe0ff */
[----:B--2---:R-:W-:-:S13]  /*0130*/  FSETP.GT.AND P0, PT, R3, R10, PT ;  /* 0x0000000a0300720b */ /* 0x004fda0003f04000 */
[----:B------:R1:W-:Y:S01]  /*0140*/  @P0 STG.E desc[UR6][R8.64], R3 ;  /* 0x0000000308000986 */ /* 0x0003e2000c101906 */
[----:B----4-:R-:W-:-:S13]  /*0150*/  ISETP.GE.AND P0, PT, R0, UR8, PT ;  /* 0x0000000800007c0c */ /* 0x010fda000bf06270 */
[----:B-1----:R-:W-:Y:S05]  /*0160*/  @!P0 BRA `(.L_x_8) ;  /* 0xfffffffc00dc8947 */ /* 0x002fea000383ffff */
[----:B------:R-:W-:Y:S05]  /*0170*/  EXIT ;  /* 0x000000000000794d */ /* 0x000fea0003800000 */
.L_x_9:
        /* <DEDUP_REMOVED lines=16> */
.L_x_68:


//--------------------- .text._ZN4gloo21_Kernel_float_cudaMinEPfPKfi --------------------------
	.section	.text._ZN4gloo21_Kernel_float_cudaMinEPfPKfi,"ax",@progbits
	.align	128
        .global         _ZN4gloo21_Kernel_float_cudaMinEPfPKfi
        .type           _ZN4gloo21_Kernel_float_cudaMinEPfPKfi,@function
        .size           _ZN4gloo21_Kernel_float_cudaMinEPfPKfi,(.L_x_69 - _ZN4gloo21_Kernel_float_cudaMinEPfPKfi)
        .other          _ZN4gloo21_Kernel_float_cudaMinEPfPKfi,@"STO_CUDA_ENTRY STV_DEFAULT"
_ZN4gloo21_Kernel_float_cudaMinEPfPKfi:
.text._ZN4gloo21_Kernel_float_cudaMinEPfPKfi:
        /* <DEDUP_REMOVED lines=14> */
.L_x_10:
[----:B---3--:R-:W-:-:S04]  /*00e0*/  IMAD.WIDE R2, R0, 0x4, R4 ;  /* 0x0000000400027825 */ /* 0x008fc800078e0204 */
[C---:B0-----:R-:W-:Y:S02]  /*00f0*/  IMAD.WIDE R8, R0.reuse, 0x4, R6 ;  /* 0x0000000400087825 */ /* 0x041fe400078e0206 */
[----:B--2---:R-:W2:Y:S04]  /*0100*/  LDG.E R3, desc[UR6][R2.64] ;  /* 0x0000000602037981 */ /* 0x004ea8000c1e1900 */
[----:B------:R-:W2:Y:S01]  /*0110*/  LDG.E R10, desc[UR6][R8.64] ;  /* 0x00000006080a7981 */ /* 0x000ea2000c1e1900 */
[----:B------:R-:W-:Y:S02]  /*0120*/  IADD3 R0, PT, PT, R0, UR4, RZ ;  /* 0x0000000400007c10 */ /* 0x000fe4000fffe0ff */
[----:B--2---:R-:W-:-:S13]  /*0130*/  FSETP.GEU.AND P0, PT, R3, R10, PT ;  /* 0x0000000a0300720b */ /* 0x004fda0003f0e000 */
[----:B------:R1:W-:Y:S01]  /*0140*/  @!P0 STG.E desc[UR6][R8.64], R3 ;  /* 0x0000000308008986 */ /* 0x0003e2000c101906 */
[----:B----4-:R-:W-:-:S13]  /*0150*/  ISETP.GE.AND P0, PT, R0, UR8, PT ;  /* 0x0000000800007c0c */ /* 0x010fda000bf06270 */
[----:B-1----:R-:W-:Y:S05]  /*0160*/  @!P0 BRA `(.L_x_10) ;  /* 0xfffffffc00dc8947 */ /* 0x002fea000383ffff */
[----:B------:R-:W-:Y:S05]  /*0170*/  EXIT ;  /* 0x000000000000794d */ /* 0x000fea0003800000 */
.L_x_11:
        /* <DEDUP_REMOVED lines=16> */
.L_x_69:


//--------------------- .text._ZN4gloo24_Kernel_uint64_t_cudaMaxEPmPKmi --------------------------
	.section	.text._ZN4gloo24_Kernel_uint64_t_cudaMaxEPmPKmi,"ax",@progbits
	.align	128
        .global         _ZN4gloo24_Kernel_uint64_t_cudaMaxEPmPKmi
        .type           _ZN4gloo24_Kernel_uint64_t_cudaMaxEPmPKmi,@function
        .size           _ZN4gloo24_Kernel_uint64_t_cudaMaxEPmPKmi,(.L_x_70 - _ZN4gloo24_Kernel_uint64_t_cudaMaxEPmPKmi)
        .other          _ZN4gloo24_Kernel_uint64_t_cudaMaxEPmPKmi,@"STO_CUDA_ENTRY STV_DEFAULT"
_ZN4gloo24_Kernel_uint64_t_cudaMaxEPmPKmi:
.text._ZN4gloo24_Kernel_uint64_t_cudaMaxEPmPKmi:
        /* <DEDUP_REMOVED lines=14> */
.L_x_12:
[----:B---3--:R-:W-:-:S04]  /*00e0*/  IMAD.WIDE R2, R0, 0x8, R6 ;  /* 0x0000000800027825 */ /* 0x008fc800078e0206 */
[C---:B0-----:R-:W-:Y:S02]  /*00f0*/  IMAD.WIDE R10, R0.reuse, 0x8, R8 ;  /* 0x00000008000a7825 */ /* 0x041fe400078e0208 */
[----:B--2---:R-:W2:Y:S04]  /*0100*/  LDG.E.64 R2, desc[UR6][R2.64] ;  /* 0x0000000602027981 */ /* 0x004ea8000c1e1b00 */
[----:B------:R-:W2:Y:S01]  /*0110*/  LDG.E.64 R4, desc[UR6][R10.64] ;  /* 0x000000060a047981 */ /* 0x000ea2000c1e1b00 */
[----:B------:R-:W-:Y:S02]  /*0120*/  IADD3 R0, PT, PT, R0, UR4, RZ ;  /* 0x0000000400007c10 */ /* 0x000fe4000fffe0ff */
[----:B--2---:R-:W-:-:S04]  /*0130*/  ISETP.GT.U32.AND P0, PT, R2, R4, PT ;  /* 0x000000040200720c */ /* 0x004fc80003f04070 */
[----:B------:R-:W-:-:S13]  /*0140*/  ISETP.GT.U32.AND.EX P0, PT, R3, R5, PT, P0 ;  /* 0x000000050300720c */ /* 0x000fda0003f04100 */
[----:B------:R1:W-:Y:S01]  /*0150*/  @P0 STG.E.64 desc[UR6][R10.64], R2 ;  /* 0x000000020a000986 */ /* 0x0003e2000c101b06 */
[----:B----4-:R-:W-:-:S13]  /*0160*/  ISETP.GE.AND P0, PT, R0, UR8, PT ;  /* 0x0000000800007c0c */ /* 0x010fda000bf06270 */
[----:B-1----:R-:W-:Y:S05]  /*0170*/  @!P0 BRA `(.L_x_12) ;  /* 0xfffffffc00d88947 */ /* 0x002fea000383ffff */
[----:B------:R-:W-:Y:S05]  /*0180*/  EXIT ;  /* 0x000000000000794d */ /* 0x000fea0003800000 */
.L_x_13:
        /* <DEDUP_REMOVED lines=15> */
.L_x_70:


//--------------------- .text._ZN4gloo24_Kernel_uint64_t_cudaMinEPmPKmi --------------------------
	.section	.text._ZN4gloo24_Kernel_uint64_t_cudaMinEPmPKmi,"ax",@progbits
	.align	128
        .global         _ZN4gloo24_Kernel_uint64_t_cudaMinEPmPKmi
        .type           _ZN4gloo24_Kernel_uint64_t_cudaMinEPmPKmi,@function
        .size           _ZN4gloo24_Kernel_uint64_t_cudaMinEPmPKmi,(.L_x_71 - _ZN4gloo24_Kernel_uint64_t_cudaMinEPmPKmi)
        .other          _ZN4gloo24_Kernel_uint64_t_cudaMinEPmPKmi,@"STO_CUDA_ENTRY STV_DEFAULT"
_ZN4gloo24_Kernel_uint64_t_cudaMinEPmPKmi:
.text._ZN4gloo24_Kernel_uint64_t_cudaMinEPmPKmi:
        /* <DEDUP_REMOVED lines=14> */
.L_x_14:
[----:B---3--:R-:W-:-:S04]  /*00e0*/  IMAD.WIDE R2, R0, 0x8, R6 ;  /* 0x0000000800027825 */ /* 0x008fc800078e0206 */
[C---:B0-----:R-:W-:Y:S02]  /*00f0*/  IMAD.WIDE R10, R0.reuse, 0x8, R8 ;  /* 0x00000008000a7825 */ /* 0x041fe400078e0208 */
[----:B--2---:R-:W2:Y:S04]  /*0100*/  LDG.E.64 R2, desc[UR6][R2.64] ;  /* 0x0000000602027981 */ /* 0x004ea8000c1e1b00 */
[----:B------:R-:W2:Y:S01]  /*0110*/  LDG.E.64 R4, desc[UR6][R10.64] ;  /* 0x000000060a047981 */ /* 0x000ea2000c1e1b00 */
[----:B------:R-:W-:Y:S02]  /*0120*/  IADD3 R0, PT, PT, R0, UR4, RZ ;  /* 0x0000000400007c10 */ /* 0x000fe4000fffe0ff */
[----:B--2---:R-:W-:-:S04]  /*0130*/  ISETP.GE.U32.AND P0, PT, R2, R4, PT ;  /* 0x000000040200720c */ /* 0x004fc80003f06070 */
[----:B------:R-:W-:-:S13]  /*0140*/  ISETP.GE.U32.AND.EX P0, PT, R3, R5, PT, P0 ;  /* 0x000000050300720c */ /* 0x000fda0003f06100 */
[----:B------:R1:W-:Y:S01]  /*0150*/  @!P0 STG.E.64 desc[UR6][R10.64], R2 ;  /* 0x000000020a008986 */ /* 0x0003e2000c101b06 */
[----:B----4-:R-:W-:-:S13]  /*0160*/  ISETP.GE.AND P0, PT, R0, UR8, PT ;  /* 0x0000000800007c0c */ /* 0x010fda000bf06270 */
[----:B-1----:R-:W-:Y:S05]  /*0170*/  @!P0 BRA `(.L_x_14) ;  /* 0xfffffffc00d88947 */ /* 0x002fea000383ffff */
[----:B------:R-:W-:Y:S05]  /*0180*/  EXIT ;  /* 0x000000000000794d */ /* 0x000fea0003800000 */
.L_x_15:
        /* <DEDUP_REMOVED lines=15> */
.L_x_71:


//--------------------- .text._ZN4gloo23_Kernel_int64_t_cudaMaxEPlPKli --------------------------
	.section	.text._ZN4gloo23_Kernel_int64_t_cudaMaxEPlPKli,"ax",@progbits
	.align	128
        .global         _ZN4gloo23_Kernel_int64_t_cudaMaxEPlPKli
        .type           _ZN4gloo23_Kernel_int64_t_cudaMaxEPlPKli,@function
        .size           _ZN4gloo23_Kernel_int64_t_cudaMaxEPlPKli,(.L_x_72 - _ZN4gloo23_Kernel_int64_t_cudaMaxEPlPKli)
        .other          _ZN4gloo23_Kernel_int64_t_cudaMaxEPlPKli,@"STO_CUDA_ENTRY STV_DEFAULT"
_ZN4gloo23_Kernel_int64_t_cudaMaxEPlPKli:
.text._ZN4gloo23_Kernel_int64_t_cudaMaxEPlPKli:
        /* <DEDUP_REMOVED lines=14> */
.L_x_16:
[----:B---3--:R-:W-:-:S04]  /*00e0*/  IMAD.WIDE R2, R0, 0x8, R6 ;  /* 0x0000000800027825 */ /* 0x008fc800078e0206 */
[C---:B0-----:R-:W-:Y:S02]  /*00f0*/  IMAD.WIDE R10, R0.reuse, 0x8, R8 ;  /* 0x00000008000a7825 */ /* 0x041fe400078e0208 */
[----:B--2---:R-:W2:Y:S04]  /*0100*/  LDG.E.64 R2, desc[UR6][R2.64] ;  /* 0x0000000602027981 */ /* 0x004ea8000c1e1b00 */
[----:B------:R-:W2:Y:S01]  /*0110*/  LDG.E.64 R4, desc[UR6][R10.64] ;  /* 0x000000060a047981 */ /* 0x000ea2000c1e1b00 */
[----:B------:R-:W-:Y:S02]  /*0120*/  IADD3 R0, PT, PT, R0, UR4, RZ ;  /* 0x0000000400007c10 */ /* 0x000fe4000fffe0ff */
[----:B--2---:R-:W-:-:S04]  /*0130*/  ISETP.GT.U32.AND P0, PT, R2, R4, PT ;  /* 0x000000040200720c */ /* 0x004fc80003f04070 */
[----:B------:R-:W-:-:S13]  /*0140*/  ISETP.GT.AND.EX P0, PT, R3, R5, PT, P0 ;  /* 0x000000050300720c */ /* 0x000fda0003f04300 */
[----:B------:R1:W-:Y:S01]  /*0150*/  @P0 STG.E.64 desc[UR6][R10.64], R2 ;  /* 0x000000020a000986 */ /* 0x0003e2000c101b06 */
[----:B----4-:R-:W-:-:S13]  /*0160*/  ISETP.GE.AND P0, PT, R0, UR8, PT ;  /* 0x0000000800007c0c */ /* 0x010fda000bf06270 */
[----:B-1----:R-:W-:Y:S05]  /*0170*/  @!P0 BRA `(.L_x_16) ;  /* 0xfffffffc00d88947 */ /* 0x002fea000383ffff */
[----:B------:R-:W-:Y:S05]  /*0180*/  EXIT ;  /* 0x000000000000794d */ /* 0x000fea0003800000 */
.L_x_17:
        /* <DEDUP_REMOVED lines=15> */
.L_x_72:


//--------------------- .text._ZN4gloo23_Kernel_int64_t_cudaMinEPlPKli --------------------------
	.section	.text._ZN4gloo23_Kernel_int64_t_cudaMinEPlPKli,"ax",@progbits
	.align	128
        .global         _ZN4gloo23_Kernel_int64_t_cudaMinEPlPKli
        .type           _ZN4gloo23_Kernel_int64_t_cudaMinEPlPKli,@function
        .size           _ZN4gloo23_Kernel_int64_t_cudaMinEPlPKli,(.L_x_73 - _ZN4gloo23_Kernel_int64_t_cudaMinEPlPKli)
        .other          _ZN4gloo23_Kernel_int64_t_cudaMinEPlPKli,@"STO_CUDA_ENTRY STV_DEFAULT"
_ZN4gloo23_Kernel_int64_t_cudaMinEPlPKli:
.text._ZN4gloo23_Kernel_int64_t_cudaMinEPlPKli:
        /* <DEDUP_REMOVED lines=14> */
.L_x_18:
[----:B---3--:R-:W-:-:S04]  /*00e0*/  IMAD.WIDE R2, R0, 0x8, R6 ;  /* 0x0000000800027825 */ /* 0x008fc800078e0206 */
[C---:B0-----:R-:W-:Y:S02]  /*00f0*/  IMAD.WIDE R10, R0.reuse, 0x8, R8 ;  /* 0x00000008000a7825 */ /* 0x041fe400078e0208 */
[----:B--2---:R-:W2:Y:S04]  /*0100*/  LDG.E.64 R2, desc[UR6][R2.64] ;  /* 0x0000000602027981 */ /* 0x004ea8000c1e1b00 */
[----:B------:R-:W2:Y:S01]  /*0110*/  LDG.E.64 R4, desc[UR6][R10.64] ;  /* 0x000000060a047981 */ /* 0x000ea2000c1e1b00 */
[----:B------:R-:W-:Y:S02]  /*0120*/  IADD3 R0, PT, PT, R0, UR4, RZ ;  /* 0x0000000400007c10 */ /* 0x000fe4000fffe0ff */
[----:B--2---:R-:W-:-:S04]  /*0130*/  ISETP.GE.U32.AND P0, PT, R2, R4, PT ;  /* 0x000000040200720c */ /* 0x004fc80003f06070 */
[----:B------:R-:W-:-:S13]  /*0140*/  ISETP.GE.AND.EX P0, PT, R3, R5, PT, P0 ;  /* 0x000000050300720c */ /* 0x000fda0003f06300 */
[----:B------:R1:W-:Y:S01]  /*0150*/  @!P0 STG.E.64 desc[UR6][R10.64], R2 ;  /* 0x000000020a008986 */ /* 0x0003e2000c101b06 */
[----:B----4-:R-:W-:-:S13]  /*0160*/  ISETP.GE.AND P0, PT, R0, UR8, PT ;  /* 0x0000000800007c0c */ /* 0x010fda000bf06270 */
[----:B-1----:R-:W-:Y:S05]  /*0170*/  @!P0 BRA `(.L_x_18) ;  /* 0xfffffffc00d88947 */ /* 0x002fea000383ffff */
[----:B------:R-:W-:Y:S05]  /*0180*/  EXIT ;  /* 0x000000000000794d */ /* 0x000fea0003800000 */
.L_x_19:
        /* <DEDUP_REMOVED lines=15> */
.L_x_73:


//--------------------- .text._ZN4gloo23_Kernel_int32_t_cudaMaxEPiPKii --------------------------
	.section	.text._ZN4gloo23_Kernel_int32_t_cudaMaxEPiPKii,"ax",@progbits
	.align	128
        .global         _ZN4gloo23_Kernel_int32_t_cudaMaxEPiPKii
        .type           _ZN4gloo23_Kernel_int32_t_cudaMaxEPiPKii,@function
        .size           _ZN4gloo23_Kernel_int32_t_cudaMaxEPiPKii,(.L_x_74 - _ZN4gloo23_Kernel_int32_t_cudaMaxEPiPKii)
        .other          _ZN4gloo23_Kernel_int32_t_cudaMaxEPiPKii,@"STO_CUDA_ENTRY STV_DEFAULT"
_ZN4gloo23_Kernel_int32_t_cudaMaxEPiPKii:
.text._ZN4gloo23_Kernel_int32_t_cudaMaxEPiPKii:
        /* <DEDUP_REMOVED lines=14> */
.L_x_20:
[----:B---3--:R-:W-:-:S04]  /*00e0*/  IMAD.WIDE R2, R0, 0x4, R4 ;  /* 0x0000000400027825 */ /* 0x008fc800078e0204 */
[C---:B0-----:R-:W-:Y:S02]  /*00f0*/  IMAD.WIDE R8, R0.reuse, 0x4, R6 ;  /* 0x0000000400087825 */ /* 0x041fe400078e0206 */
[----:B--2---:R-:W2:Y:S04]  /*0100*/  LDG.E R3, desc[UR6][R2.64] ;  /* 0x0000000602037981 */ /* 0x004ea8000c1e1900 */
[----:B------:R-:W2:Y:S01]  /*0110*/  LDG.E R10, desc[UR6][R8.64] ;  /* 0x00000006080a7981 */ /* 0x000ea2000c1e1900 */
[----:B------:R-:W-:Y:S02]  /*0120*/  IADD3 R0, PT, PT, R0, UR4, RZ ;  /* 0x0000000400007c10 */ /* 0x000fe4000fffe0ff */
[----:B--2---:R-:W-:-:S13]  /*0130*/  ISETP.GT.AND P0, PT, R3, R10, PT ;  /* 0x0000000a0300720c */ /* 0x004fda0003f04270 */
[----:B------:R1:W-:Y:S01]  /*0140*/  @P0 STG.E desc[UR6][R8.64], R3 ;  /* 0x0000000308000986 */ /* 0x0003e2000c101906 */
[----:B----4-:R-:W-:-:S13]  /*0150*/  ISETP.GE.AND P0, PT, R0, UR8, PT ;  /* 0x0000000800007c0c */ /* 0x010fda000bf06270 */
[----:B-1----:R-:W-:Y:S05]  /*0160*/  @!P0 BRA `(.L_x_20) ;  /* 0xfffffffc00dc8947 */ /* 0x002fea000383ffff */
[----:B------:R-:W-:Y:S05]  /*0170*/  EXIT ;  /* 0x000000000000794d */ /* 0x000fea0003800000 */
.L_x_21:
        /* <DEDUP_REMOVED lines=16> */
.L_x_74:


//--------------------- .text._ZN4gloo23_Kernel_int32_t_cudaMinEPiPKii --------------------------
	.section	.text._ZN4gloo23_Kernel_int32_t_cudaMinEPiPKii,"ax",@progbits
	.align	128
        .global         _ZN4gloo23_Kernel_int32_t_cudaMinEPiPKii
        .type           _ZN4gloo23_Kernel_int32_t_cudaMinEPiPKii,@function
        .size           _ZN4gloo23_Kernel_int32_t_cudaMinEPiPKii,(.L_x_75 - _ZN4gloo23_Kernel_int32_t_cudaMinEPiPKii)
        .other          _ZN4gloo23_Kernel_int32_t_cudaMinEPiPKii,@"STO_CUDA_ENTRY STV_DEFAULT"
_ZN4gloo23_Kernel_int32_t_cudaMinEPiPKii:
.text._ZN4gloo23_Kernel_int32_t_cudaMinEPiPKii:
        /* <DEDUP_REMOVED lines=14> */
.L_x_22:
[----:B---3--:R-:W-:-:S04]  /*00e0*/  IMAD.WIDE R2, R0, 0x4, R4 ;  /* 0x0000000400027825 */ /* 0x008fc800078e0204 */
[C---:B0-----:R-:W-:Y:S02]  /*00f0*/  IMAD.WIDE R8, R0.reuse, 0x4, R6 ;  /* 0x0000000400087825 */ /* 0x041fe400078e0206 */
[----:B--2---:R-:W2:Y:S04]  /*0100*/  LDG.E R3, desc[UR6][R2.64] ;  /* 0x0000000602037981 */ /* 0x004ea8000c1e1900 */
[----:B------:R-:W2:Y:S01]  /*0110*/  LDG.E R10, desc[UR6][R8.64] ;  /* 0x00000006080a7981 */ /* 0x000ea2000c1e1900 */
[----:B------:R-:W-:Y:S02]  /*0120*/  IADD3 R0, PT, PT, R0, UR4, RZ ;  /* 0x0000000400007c10 */ /* 0x000fe4000fffe0ff */
[----:B--2---:R-:W-:-:S13]  /*0130*/  ISETP.GE.AND P0, PT, R3, R10, PT ;  /* 0x0000000a0300720c */ /* 0x004fda0003f06270 */
[----:B------:R1:W-:Y:S01]  /*0140*/  @!P0 STG.E desc[UR6][R8.64], R3 ;  /* 0x0000000308008986 */ /* 0x0003e2000c101906 */
[----:B----4-:R-:W-:-:S13]  /*0150*/  ISETP.GE.AND P0, PT, R0, UR8, PT ;  /* 0x0000000800007c0c */ /* 0x010fda000bf06270 */
[----:B-1----:R-:W-:Y:S05]  /*0160*/  @!P0 BRA `(.L_x_22) ;  /* 0xfffffffc00dc8947 */ /* 0x002fea000383ffff */
[----:B------:R-:W-:Y:S05]  /*0170*/  EXIT ;  /* 0x000000000000794d */ /* 0x000fea0003800000 */
.L_x_23:
        /* <DEDUP_REMOVED lines=16> */
.L_x_75:


//--------------------- .text._ZN4gloo23_Kernel_uint8_t_cudaMaxEPhPKhi --------------------------
	.section	.text._ZN4gloo23_Kernel_uint8_t_cudaMaxEPhPKhi,"ax",@progbits
	.align	128
        .global         _ZN4gloo23_Kernel_uint8_t_cudaMaxEPhPKhi
        .type           _ZN4gloo23_Kernel_uint8_t_cudaMaxEPhPKhi,@function
        .size           _ZN4gloo23_Kernel_uint8_t_cudaMaxEPhPKhi,(.L_x_76 - _ZN4gloo23_Kernel_uint8_t_cudaMaxEPhPKhi)
        .other          _ZN4gloo23_Kernel_uint8_t_cudaMaxEPhPKhi,@"STO_CUDA_ENTRY STV_DEFAULT"
_ZN4gloo23_Kernel_uint8_t_cudaMaxEPhPKhi:
.text._ZN4gloo23_Kernel_uint8_t_cudaMaxEPhPKhi:
        /* <DEDUP_REMOVED lines=8> */
[----:B------:R-:W0:Y:S01]  /*0080*/  LDCU UR5, c[0x0][0x370] ;  /* 0x00006e00ff0577ac */ /* 0x000e220008000800 */
[----:B------:R-:W1:Y:S01]  /*0090*/  LDCU.64 UR6, c[0x0][0x358] ;  /* 0x00006b00ff0677ac */ /* 0x000e620008000a00 */
[----:B------:R-:W2:Y:S01]  /*00a0*/  LDCU UR12, c[0x0][0x390] ;  /* 0x00007200ff0c77ac */ /* 0x000ea20008000800 */
[----:B------:R-:W3:Y:S01]  /*00b0*/  LDCU.128 UR8, c[0x0][0x380] ;  /* 0x00007000ff0877ac */ /* 0x000ee20008000c00 */
[----:B0-----:R-:W-:-:S12]  /*00c0*/  UIMAD UR4, UR4, UR5, URZ ;  /* 0x00000005040472a4 */ /* 0x001fd8000f8e02ff */
.L_x_24:
[----:B------:R-:W-:Y:S02]  /*00d0*/  SHF.R.S32.HI R5, RZ, 0x1f, R0 ;  /* 0x0000001fff057819 */ /* 0x000fe40000011400 */
[C---:B---3--:R-:W-:Y:S02]  /*00e0*/  IADD3 R2, P0, PT, R0.reuse, UR10, RZ ;  /* 0x0000000a00027c10 */ /* 0x048fe4000ff1e0ff */
[----:B------:R-:W-:Y:S02]  /*00f0*/  IADD3 R4, P1, PT, R0, UR8, RZ ;  /* 0x0000000800047c10 */ /* 0x000fe4000ff3e0ff */
[C---:B------:R-:W-:Y:S02]  /*0100*/  IADD3.X R3, PT, PT, R5.reuse, UR11, RZ, P0, !PT ;  /* 0x0000000b05037c10 */ /* 0x040fe400087fe4ff */
[----:B------:R-:W-:-:S04]  /*0110*/  IADD3.X R5, PT, PT, R5, UR9, RZ, P1, !PT ;  /* 0x0000000905057c10 */ /* 0x000fc80008ffe4ff */
[----:B-1----:R-:W3:Y:S04]  /*0120*/  LDG.E.U8 R3, desc[UR6][R2.64] ;  /* 0x0000000602037981 */ /* 0x002ee8000c1e1100 */
[----:B------:R-:W3:Y:S01]  /*0130*/  LDG.E.U8 R6, desc[UR6][R4.64] ;  /* 0x0000000604067981 */ /* 0x000ee2000c1e1100 */
[----:B------:R-:W-:Y:S01]  /*0140*/  VIADD R0, R0, UR4 ;  /* 0x0000000400007c36 */ /* 0x000fe20008000000 */
[----:B---3--:R-:W-:-:S13]  /*0150*/  ISETP.GT.U32.AND P0, PT, R3, R6, PT ;  /* 0x000000060300720c */ /* 0x008fda0003f04070 */
[----:B------:R0:W-:Y:S01]  /*0160*/  @P0 STG.E.U8 desc[UR6][R4.64], R3 ;  /* 0x0000000304000986 */ /* 0x0001e2000c101106 */
[----:B--2---:R-:W-:-:S13]  /*0170*/  ISETP.GE.AND P0, PT, R0, UR12, PT ;  /* 0x0000000c00007c0c */ /* 0x004fda000bf06270 */
[----:B0-----:R-:W-:Y:S05]  /*0180*/  @!P0 BRA `(.L_x_24) ;  /* 0xfffffffc00d08947 */ /* 0x001fea000383ffff */
[----:B------:R-:W-:Y:S05]  /*0190*/  EXIT ;  /* 0x000000000000794d */ /* 0x000fea0003800000 */
.L_x_25:
        /* <DEDUP_REMOVED lines=14> */
.L_x_76:


//--------------------- .text._ZN4gloo23_Kernel_uint8_t_cudaMinEPhPKhi --------------------------
	.section	.text._ZN4gloo23_Kernel_uint8_t_cudaMinEPhPKhi,"ax",@progbits
	.align	128
        .global         _ZN4gloo23_Kernel_uint8_t_cudaMinEPhPKhi
        .type           _ZN4gloo23_Kernel_uint8_t_cudaMinEPhPKhi,@function
        .size           _ZN4gloo23_Kernel_uint8_t_cudaMinEPhPKhi,(.L_x_77 - _ZN4gloo23_Kernel_uint8_t_cudaMinEPhPKhi)
        .other          _ZN4gloo23_Kernel_uint8_t_cudaMinEPhPKhi,@"STO_CUDA_ENTRY STV_DEFAULT"
_ZN4gloo23_Kernel_uint8_t_cudaMinEPhPKhi:
.text._ZN4gloo23_Kernel_uint8_t_cudaMinEPhPKhi:
        /* <DEDUP_REMOVED lines=13> */
.L_x_26:
        /* <DEDUP_REMOVED lines=8> */
[----:B---3--:R-:W-:-:S13]  /*0150*/  ISETP.GE.U32.AND P0, PT, R3, R6, PT ;  /* 0x000000060300720c */ /* 0x008fda0003f06070 */
[----:B------:R0:W-:Y:S01]  /*0160*/  @!P0 STG.E.U8 desc[UR6][R4.64], R3 ;  /* 0x0000000304008986 */ /* 0x0001e2000c101106 */
[----:B--2---:R-:W-:-:S13]  /*0170*/  ISETP.GE.AND P0, PT, R0, UR12, PT ;  /* 0x0000000c00007c0c */ /* 0x004fda000bf06270 */
[----:B0-----:R-:W-:Y:S05]  /*0180*/  @!P0 BRA `(.L_x_26) ;  /* 0xfffffffc00d08947 */ /* 0x001fea000383ffff */
[----:B------:R-:W-:Y:S05]  /*0190*/  EXIT ;  /* 0x000000000000794d */ /* 0x000fea0003800000 */
.L_x_27:
        /* <DEDUP_REMOVED lines=14> */
.L_x_77:


//--------------------- .text._ZN4gloo22_Kernel_int8_t_cudaMaxEPaPKai --------------------------
	.section	.text._ZN4gloo22_Kernel_int8_t_cudaMaxEPaPKai,"ax",@progbits
	.align	128
        .global         _ZN4gloo22_Kernel_int8_t_cudaMaxEPaPKai
        .type           _ZN4gloo22_Kernel_int8_t_cudaMaxEPaPKai,@function
        .size           _ZN4gloo22_Kernel_int8_t_cudaMaxEPaPKai,(.L_x_78 - _ZN4gloo22_Kernel_int8_t_cudaMaxEPaPKai)
        .other          _ZN4gloo22_Kernel_int8_t_cudaMaxEPaPKai,@"STO_CUDA_ENTRY STV_DEFAULT"
_ZN4gloo22_Kernel_int8_t_cudaMaxEPaPKai:
.text._ZN4gloo22_Kernel_int8_t_cudaMaxEPaPKai:
        /* <DEDUP_REMOVED lines=13> */
.L_x_28:
[----:B------:R-:W-:Y:S02]  /*00d0*/  SHF.R.S32.HI R5, RZ, 0x1f, R0 ;  /* 0x0000001fff057819 */ /* 0x000fe40000011400 */
[C---:B---3--:R-:W-:Y:S02]  /*00e0*/  IADD3 R2, P0, PT, R0.reuse, UR10, RZ ;  /* 0x0000000a00027c10 */ /* 0x048fe4000ff1e0ff */
[----:B------:R-:W-:Y:S02]  /*00f0*/  IADD3 R4, P1, PT, R0, UR8, RZ ;  /* 0x0000000800047c10 */ /* 0x000fe4000ff3e0ff */
[C---:B------:R-:W-:Y:S02]  /*0100*/  IADD3.X R3, PT, PT, R5.reuse, UR11, RZ, P0, !PT ;  /* 0x0000000b05037c10 */ /* 0x040fe400087fe4ff */
[----:B------:R-:W-:-:S04]  /*0110*/  IADD3.X R5, PT, PT, R5, UR9, RZ, P1, !PT ;  /* 0x0000000905057c10 */ /* 0x000fc80008ffe4ff */
[----:B-1----:R-:W3:Y:S04]  /*0120*/  LDG.E.S8 R3, desc[UR6][R2.64] ;  /* 0x0000000602037981 */ /* 0x002ee8000c1e1300 */
[----:B------:R-:W3:Y:S01]  /*0130*/  LDG.E.S8 R6, desc[UR6][R4.64] ;  /* 0x0000000604067981 */ /* 0x000ee2000c1e1300 */
[----:B------:R-:W-:Y:S01]  /*0140*/  VIADD R0, R0, UR4 ;  /* 0x0000000400007c36 */ /* 0x000fe20008000000 */
[----:B---3--:R-:W-:-:S13]  /*0150*/  ISETP.GT.AND P0, PT, R3, R6, PT ;  /* 0x000000060300720c */ /* 0x008fda0003f04270 */
[----:B------:R0:W-:Y:S01]  /*0160*/  @P0 STG.E.U8 desc[UR6][R4.64], R3 ;  /* 0x0000000304000986 */ /* 0x0001e2000c101106 */
[----:B--2---:R-:W-:-:S13]  /*0170*/  ISETP.GE.AND P0, PT, R0, UR12, PT ;  /* 0x0000000c00007c0c */ /* 0x004fda000bf06270 */
[----:B0-----:R-:W-:Y:S05]  /*0180*/  @!P0 BRA `(.L_x_28) ;  /* 0xfffffffc00d08947 */ /* 0x001fea000383ffff */
[----:B------:R-:W-:Y:S05]  /*0190*/  EXIT ;  /* 0x000000000000794d */ /* 0x000fea0003800000 */
.L_x_29:
        /* <DEDUP_REMOVED lines=14> */
.L_x_78:


//--------------------- .text._ZN4gloo22_Kernel_int8_t_cudaMinEPaPKai --------------------------
	.section	.text._ZN4gloo22_Kernel_int8_t_cudaMinEPaPKai,"ax",@progbits
	.align	128
        .global         _ZN4gloo22_Kernel_int8_t_cudaMinEPaPKai
        .type           _ZN4gloo22_Kernel_int8_t_cudaMinEPaPKai,@function
        .size           _ZN4gloo22_Kernel_int8_t_cudaMinEPaPKai,(.L_x_79 - _ZN4gloo22_Kernel_int8_t_cudaMinEPaPKai)
        .other          _ZN4gloo22_Kernel_int8_t_cudaMinEPaPKai,@"STO_CUDA_ENTRY STV_DEFAULT"
_ZN4gloo22_Kernel_int8_t_cudaMinEPaPKai:
.text._ZN4gloo22_Kernel_int8_t_cudaMinEPaPKai:
        /* <DEDUP_REMOVED lines=13> */
.L_x_30:
        /* <DEDUP_REMOVED lines=8> */
[----:B---3--:R-:W-:-:S13]  /*0150*/  ISETP.GE.AND P0, PT, R3, R6, PT ;  /* 0x000000060300720c */ /* 0x008fda0003f06270 */
[----:B------:R0:W-:Y:S01]  /*0160*/  @!P0 STG.E.U8 desc[UR6][R4.64], R3 ;  /* 0x0000000304008986 */ /* 0x0001e2000c101106 */
[----:B--2---:R-:W-:-:S13]  /*0170*/  ISETP.GE.AND P0, PT, R0, UR12, PT ;  /* 0x0000000c00007c0c */ /* 0x004fda000bf06270 */
[----:B0-----:R-:W-:Y:S05]  /*0180*/  @!P0 BRA `(.L_x_30) ;  /* 0xfffffffc00d08947 */ /* 0x001fea000383ffff */
[----:B------:R-:W-:Y:S05]  /*0190*/  EXIT ;  /* 0x000000000000794d */ /* 0x000fea0003800000 */
.L_x_31:
        /* <DEDUP_REMOVED lines=14> */
.L_x_79:


//--------------------- .text._ZN4gloo24_Kernel_half_cudaProductEP6__halfPKS0_i --------------------------
	.section	.text._ZN4gloo24_Kernel_half_cudaProductEP6__halfPKS0_i,"ax",@progbits
	.align	128
        .global         _ZN4gloo24_Kernel_half_cudaProductEP6__halfPKS0_i
        .type           _ZN4gloo24_Kernel_half_cudaProductEP6__halfPKS0_i,@function
        .size           _ZN4gloo24_Kernel_half_cudaProductEP6__halfPKS0_i,(.L_x_80 - _ZN4gloo24_Kernel_half_cudaProductEP6__halfPKS0_i)
        .other          _ZN4gloo24_Kernel_half_cudaProductEP6__halfPKS0_i,@"STO_CUDA_ENTRY STV_DEFAULT"
_ZN4gloo24_Kernel_half_cudaProductEP6__halfPKS0_i:
.text._ZN4gloo24_Kernel_half_cudaProductEP6__halfPKS0_i:
        /* <DEDUP_REMOVED lines=12> */
[----:B-1----:R-:W-:-:S12]  /*00c0*/  UIMAD UR4, UR4, UR5, URZ ;  /* 0x00000005040472a4 */ /* 0x002fd8000f8e02ff */
.L_x_32:
[----:B---3--:R-:W-:-:S04]  /*00d0*/  IMAD.WIDE R4, R0, 0x2, R8 ;  /* 0x0000000200047825 */ /* 0x008fc800078e0208 */
[C---:B01----:R-:W-:Y:S02]  /*00e0*/  IMAD.WIDE R2, R0.reuse, 0x2, R6 ;  /* 0x0000000200027825 */ /* 0x043fe400078e0206 */
[----:B--2---:R-:W2:Y:S04]  /*00f0*/  LDG.E.U16 R4, desc[UR6][R4.64] ;  /* 0x0000000604047981 */ /* 0x004ea8000c1e1500 */
[----:B------:R-:W3:Y:S01]  /*0100*/  LDG.E.U16 R10, desc[UR6][R2.64] ;  /* 0x00000006020a7981 */ /* 0x000ee2000c1e1500 */
[----:B------:R-:W-:-:S04]  /*0110*/  IADD3 R0, PT, PT, R0, UR4, RZ ;  /* 0x0000000400007c10 */ /* 0x000fc8000fffe0ff */
[----:B------:R-:W-:Y:S01]  /*0120*/  ISETP.GE.AND P0, PT, R0, UR8, PT ;  /* 0x0000000800007c0c */ /* 0x000fe2000bf06270 */
[----:B--2---:R-:W-:Y:S02]  /*0130*/  HADD2.F32 R11, -RZ, R4.H0_H0 ;  /* 0x20000004ff0b7230 */ /* 0x004fe40000004100 */
[----:B---3--:R-:W-:-:S05]  /*0140*/  HADD2.F32 R10, -RZ, R10.H0_H0 ;  /* 0x2000000aff0a7230 */ /* 0x008fca0000004100 */
[----:B------:R-:W-:-:S05]  /*0150*/  FMUL R10, R10, R11 ;  /* 0x0000000b0a0a7220 */ /* 0x000fca0000400000 */
[----:B------:R-:W-:-:S05]  /*0160*/  F2FP.F16.F32.PACK_AB R10, RZ, R10 ;  /* 0x0000000aff0a723e */ /* 0x000fca00000000ff */
[----:B------:R1:W-:Y:S01]  /*0170*/  STG.E.U16 desc[UR6][R2.64], R10 ;  /* 0x0000000a02007986 */ /* 0x0003e2000c101506 */
[----:B------:R-:W-:Y:S05]  /*0180*/  @!P0 BRA `(.L_x_32) ;  /* 0xfffffffc00d08947 */ /* 0x000fea000383ffff */
[----:B------:R-:W-:Y:S05]  /*0190*/  EXIT ;  /* 0x000000000000794d */ /* 0x000fea0003800000 */
.L_x_33:
        /* <DEDUP_REMOVED lines=14> */
.L_x_80:


//--------------------- .text._ZN4gloo20_Kernel_half_cudaSumEP6__halfPKS0_i --------------------------
	.section	.text._ZN4gloo20_Kernel_half_cudaSumEP6__halfPKS0_i,"ax",@progbits
	.align	128
        .global         _ZN4gloo20_Kernel_half_cudaSumEP6__halfPKS0_i
        .type           _ZN4gloo20_Kernel_half_cudaSumEP6__halfPKS0_i,@function
        .size           _ZN4gloo20_Kernel_half_cudaSumEP6__halfPKS0_i,(.L_x_81 - _ZN4gloo20_Kernel_half_cudaSumEP6__halfPKS0_i)
        .other          _ZN4gloo20_Kernel_half_cudaSumEP6__halfPKS0_i,@"STO_CUDA_ENTRY STV_DEFAULT"
_ZN4gloo20_Kernel_half_cudaSumEP6__halfPKS0_i:
.text._ZN4gloo20_Kernel_half_cudaSumEP6__halfPKS0_i:
        /* <DEDUP_REMOVED lines=13> */
.L_x_34:
        /* <DEDUP_REMOVED lines=8> */
[----:B------:R-:W-:-:S05]  /*0150*/  FADD R10, R10, R11 ;  /* 0x0000000b0a0a7221 */ /* 0x000fca0000000000 */
[----:B------:R-:W-:-:S05]  /*0160*/  F2FP.F16.F32.PACK_AB R10, RZ, R10 ;  /* 0x0000000aff0a723e */ /* 0x000fca00000000ff */
[----:B------:R1:W-:Y:S01]  /*0170*/  STG.E.U16 desc[UR6][R2.64], R10 ;  /* 0x0000000a02007986 */ /* 0x0003e2000c101506 */
[----:B------:R-:W-:Y:S05]  /*0180*/  @!P0 BRA `(.L_x_34) ;  /* 0xfffffffc00d08947 */ /* 0x000fea000383ffff */
[----:B------:R-:W-:Y:S05]  /*0190*/  EXIT ;  /* 0x000000000000794d */ /* 0x000fea0003800000 */
.L_x_35:
        /* <DEDUP_REMOVED lines=14> */
.L_x_81:


//--------------------- .text._ZN4gloo26_Kernel_double_cudaProductEPdPKdi --------------------------
	.section	.text._ZN4gloo26_Kernel_double_cudaProductEPdPKdi,"ax",@progbits
	.align	128
        .global         _ZN4gloo26_Kernel_double_cudaProductEPdPKdi
        .type           _ZN4gloo26_Kernel_double_cudaProductEPdPKdi,@function
        .size           _ZN4gloo26_Kernel_double_cudaProductEPdPKdi,(.L_x_82 - _ZN4gloo26_Kernel_double_cudaProductEPdPKdi)
        .other          _ZN4gloo26_Kernel_double_cudaProductEPdPKdi,@"STO_CUDA_ENTRY STV_DEFAULT"
_ZN4gloo26_Kernel_double_cudaProductEPdPKdi:
.text._ZN4gloo26_Kernel_double_cudaProductEPdPKdi:
        /* <DEDUP_REMOVED lines=13> */
.L_x_36:
[----:B---3--:R-:W-:-:S04]  /*00d0*/  IMAD.WIDE R4, R0, 0x8, R10 ;  /* 0x0000000800047825 */ /* 0x008fc800078e020a */
[C---:B01----:R-:W-:Y:S02]  /*00e0*/  IMAD.WIDE R2, R0.reuse, 0x8, R8 ;  /* 0x0000000800027825 */ /* 0x043fe400078e0208 */
[----:B--2---:R-:W2:Y:S04]  /*00f0*/  LDG.E.64 R4, desc[UR6][R4.64] ;  /* 0x0000000604047981 */ /* 0x004ea8000c1e1b00 */
[----:B------:R-:W2:Y:S01]  /*0100*/  LDG.E.64 R6, desc[UR6][R2.64] ;  /* 0x0000000602067981 */ /* 0x000ea2000c1e1b00 */
[----:B------:R-:W-:-:S04]  /*0110*/  IADD3 R0, PT, PT, R0, UR4, RZ ;  /* 0x0000000400007c10 */ /* 0x000fc8000fffe0ff */
[----:B------:R-:W-:Y:S01]  /*0120*/  ISETP.GE.AND P0, PT, R0, UR8, PT ;  /* 0x0000000800007c0c */ /* 0x000fe2000bf06270 */
[----:B--2---:R-:W-:-:S07]  /*0130*/  DMUL R6, R4, R6 ;  /* 0x0000000604067228 */ /* 0x004fce0000000000 */
[----:B------:R1:W-:Y:S05]  /*0140*/  STG.E.64 desc[UR6][R2.64], R6 ;  /* 0x0000000602007986 */ /* 0x0003ea000c101b06 */
[----:B------:R-:W-:Y:S05]  /*0150*/  @!P0 BRA `(.L_x_36) ;  /* 0xfffffffc00dc8947 */ /* 0x000fea000383ffff */
[----:B------:R-:W-:Y:S05]  /*0160*/  EXIT ;  /* 0x000000000000794d */ /* 0x000fea0003800000 */
.L_x_37:
        /* <DEDUP_REMOVED lines=9> */
.L_x_82:


//--------------------- .text._ZN4gloo22_Kernel_double_cudaSumEPdPKdi --------------------------
	.section	.text._ZN4gloo22_Kernel_double_cudaSumEPdPKdi,"ax",@progbits
	.align	128
        .global         _ZN4gloo22_Kernel_double_cudaSumEPdPKdi
        .type           _ZN4gloo22_Kernel_double_cudaSumEPdPKdi,@function
        .size           _ZN4gloo22_Kernel_double_cudaSumEPdPKdi,(.L_x_83 - _ZN4gloo22_Kernel_double_cudaSumEPdPKdi)
        .other          _ZN4gloo22_Kernel_double_cudaSumEPdPKdi,@"STO_CUDA_ENTRY STV_DEFAULT"
_ZN4gloo22_Kernel_double_cudaSumEPdPKdi:
.text._ZN4gloo22_Kernel_double_cudaSumEPdPKdi:
        /* <DEDUP_REMOVED lines=13> */
.L_x_38:
[----:B---3--:R-:W-:-:S04]  /*00d0*/  IMAD.WIDE R4, R0, 0x8, R10 ;  /* 0x0000000800047825 */ /* 0x008fc800078e020a */
[C---:B01----:R-:W-:Y:S02]  /*00e0*/  IMAD.WIDE R2, R0.reuse, 0x8, R8 ;  /* 0x0000000800027825 */ /* 0x043fe400078e0208 */
[----:B--2---:R-:W2:Y:S04]  /*00f0*/  LDG.E.64 R4, desc[UR6][R4.64] ;  /* 0x0000000604047981 */ /* 0x004ea8000c1e1b00 */
[----:B------:R-:W2:Y:S01]  /*0100*/  LDG.E.64 R6, desc[UR6][R2.64] ;  /* 0x0000000602067981 */ /* 0x000ea2000c1e1b00 */
[----:B------:R-:W-:-:S04]  /*0110*/  IADD3 R0, PT, PT, R0, UR4, RZ ;  /* 0x0000000400007c10 */ /* 0x000fc8000fffe0ff */
[----:B------:R-:W-:Y:S01]  /*0120*/  ISETP.GE.AND P0, PT, R0, UR8, PT ;  /* 0x0000000800007c0c */ /* 0x000fe2000bf06270 */
[----:B--2---:R-:W-:-:S07]  /*0130*/  DADD R6, R4, R6 ;  /* 0x0000000004067229 */ /* 0x004fce0000000006 */
[----:B------:R1:W-:Y:S05]  /*0140*/  STG.E.64 desc[UR6][R2.64], R6 ;  /* 0x0000000602007986 */ /* 0x0003ea000c101b06 */
[----:B------:R-:W-:Y:S05]  /*0150*/  @!P0 BRA `(.L_x_38) ;  /* 0xfffffffc00dc8947 */ /* 0x000fea000383ffff */
[----:B------:R-:W-:Y:S05]  /*0160*/  EXIT ;  /* 0x000000000000794d */ /* 0x000fea0003800000 */
.L_x_39:
        /* <DEDUP_REMOVED lines=9> */
.L_x_83:


//--------------------- .text._ZN4gloo25_Kernel_float_cudaProductEPfPKfi --------------------------
	.section	.text._ZN4gloo25_Kernel_float_cudaProductEPfPKfi,"ax",@progbits
	.align	128
        .global         _ZN4gloo25_Kernel_float_cudaProductEPfPKfi
        .type           _ZN4gloo25_Kernel_float_cudaProductEPfPKfi,@function
        .size           _ZN4gloo25_Kernel_float_cudaProductEPfPKfi,(.L_x_84 - _ZN4gloo25_Kernel_float_cudaProductEPfPKfi)
        .other          _ZN4gloo25_Kernel_float_cudaProductEPfPKfi,@"STO_CUDA_ENTRY STV_DEFAULT"
_ZN4gloo25_Kernel_float_cudaProductEPfPKfi:
.text._ZN4gloo25_Kernel_float_cudaProductEPfPKfi:
        /* <DEDUP_REMOVED lines=13> */
.L_x_40:
[----:B---3--:R-:W-:-:S04]  /*00d0*/  IMAD.WIDE R4, R0, 0x4, R8 ;  /* 0x0000000400047825 */ /* 0x008fc800078e0208 */
[C---:B01----:R-:W-:Y:S02]  /*00e0*/  IMAD.WIDE R2, R0.reuse, 0x4, R6 ;  /* 0x0000000400027825 */ /* 0x043fe400078e0206 */
[----:B--2---:R-:W2:Y:S04]  /*00f0*/  LDG.E R4, desc[UR6][R4.64] ;  /* 0x0000000604047981 */ /* 0x004ea8000c1e1900 */
[----:B------:R-:W2:Y:S01]  /*0100*/  LDG.E R11, desc[UR6][R2.64] ;  /* 0x00000006020b7981 */ /* 0x000ea2000c1e1900 */
[----:B------:R-:W-:-:S04]  /*0110*/  IADD3 R0, PT, PT, R0, UR4, RZ ;  /* 0x0000000400007c10 */ /* 0x000fc8000fffe0ff */
[----:B------:R-:W-:Y:S01]  /*0120*/  ISETP.GE.AND P0, PT, R0, UR8, PT ;  /* 0x0000000800007c0c */ /* 0x000fe2000bf06270 */
[----:B--2---:R-:W-:-:S05]  /*0130*/  FMUL R11, R4, R11 ;  /* 0x0000000b040b7220 */ /* 0x004fca0000400000 */
[----:B------:R1:W-:Y:S07]  /*0140*/  STG.E desc[UR6][R2.64], R11 ;  /* 0x0000000b02007986 */ /* 0x0003ee000c101906 */
[----:B------:R-:W-:Y:S05]  /*0150*/  @!P0 BRA `(.L_x_40) ;  /* 0xfffffffc00dc8947 */ /* 0x000fea000383ffff */
[----:B------:R-:W-:Y:S05]  /*0160*/  EXIT ;  /* 0x000000000000794d */ /* 0x000fea0003800000 */
.L_x_41:
        /* <DEDUP_REMOVED lines=9> */
.L_x_84:


//--------------------- .text._ZN4gloo21_Kernel_float_cudaSumEPfPKfi --------------------------
	.section	.text._ZN4gloo21_Kernel_float_cudaSumEPfPKfi,"ax",@progbits
	.align	128
        .global         _ZN4gloo21_Kernel_float_cudaSumEPfPKfi
        .type           _ZN4gloo21_Kernel_float_cudaSumEPfPKfi,@function
        .size           _ZN4gloo21_Kernel_float_cudaSumEPfPKfi,(.L_x_85 - _ZN4gloo21_Kernel_float_cudaSumEPfPKfi)
        .other          _ZN4gloo21_Kernel_float_cudaSumEPfPKfi,@"STO_CUDA_ENTRY STV_DEFAULT"
_ZN4gloo21_Kernel_float_cudaSumEPfPKfi:
.text._ZN4gloo21_Kernel_float_cudaSumEPfPKfi:
        /* <DEDUP_REMOVED lines=13> */
.L_x_42:
[----:B---3--:R-:W-:-:S04]  /*00d0*/  IMAD.WIDE R4, R0, 0x4, R8 ;  /* 0x0000000400047825 */ /* 0x008fc800078e0208 */
[C---:B01----:R-:W-:Y:S02]  /*00e0*/  IMAD.WIDE R2, R0.reuse, 0x4, R6 ;  /* 0x0000000400027825 */ /* 0x043fe400078e0206 */
[----:B--2---:R-:W2:Y:S04]  /*00f0*/  LDG.E R4, desc[UR6][R4.64] ;  /* 0x0000000604047981 */ /* 0x004ea8000c1e1900 */
[----:B------:R-:W2:Y:S01]  /*0100*/  LDG.E R11, desc[UR6][R2.64] ;  /* 0x00000006020b7981 */ /* 0x000ea2000c1e1900 */
[----:B------:R-:W-:-:S04]  /*0110*/  IADD3 R0, PT, PT, R0, UR4, RZ ;  /* 0x0000000400007c10 */ /* 0x000fc8000fffe0ff */
[----:B------:R-:W-:Y:S01]  /*0120*/  ISETP.GE.AND P0, PT, R0, UR8, PT ;  /* 0x0000000800007c0c */ /* 0x000fe2000bf06270 */
[----:B--2---:R-:W-:-:S05]  /*0130*/  FADD R11, R4, R11 ;  /* 0x0000000b040b7221 */ /* 0x004fca0000000000 */
[----:B------:R1:W-:Y:S07]  /*0140*/  STG.E desc[UR6][R2.64], R11 ;  /* 0x0000000b02007986 */ /* 0x0003ee000c101906 */
[----:B------:R-:W-:Y:S05]  /*0150*/  @!P0 BRA `(.L_x_42) ;  /* 0xfffffffc00dc8947 */ /* 0x000fea000383ffff */
[----:B------:R-:W-:Y:S05]  /*0160*/  EXIT ;  /* 0x000000000000794d */ /* 0x000fea0003800000 */
.L_x_43:
        /* <DEDUP_REMOVED lines=9> */
.L_x_85:


//--------------------- .text._ZN4gloo28_Kernel_uint64_t_cudaProductEPmPKmi --------------------------
	.section	.text._ZN4gloo28_Kernel_uint64_t_cudaProductEPmPKmi,"ax",@progbits
	.align	128
        .global         _ZN4gloo28_Kernel_uint64_t_cudaProductEPmPKmi
        .type           _ZN4gloo28_Kernel_uint64_t_cudaProductEPmPKmi,@function
        .size           _ZN4gloo28_Kernel_uint64_t_cudaProductEPmPKmi,(.L_x_86 - _ZN4gloo28_Kernel_uint64_t_cudaProductEPmPKmi)
        .other          _ZN4gloo28_Kernel_uint64_t_cudaProductEPmPKmi,@"STO_CUDA_ENTRY STV_DEFAULT"
_ZN4gloo28_Kernel_uint64_t_cudaProductEPmPKmi:
.text._ZN4gloo28_Kernel_uint64_t_cudaProductEPmPKmi:
        /* <DEDUP_REMOVED lines=13> */
.L_x_44:
[----:B---3--:R-:W-:-:S04]  /*00d0*/  IMAD.WIDE R4, R0, 0x8, R12 ;  /* 0x0000000800047825 */ /* 0x008fc800078e020c */
[C---:B01----:R-:W-:Y:S02]  /*00e0*/  IMAD.WIDE R2, R0.reuse, 0x8, R10 ;  /* 0x0000000800027825 */ /* 0x043fe400078e020a */
[----:B--2---:R-:W2:Y:S04]  /*00f0*/  LDG.E.64 R4, desc[UR6][R4.64] ;  /* 0x0000000604047981 */ /* 0x004ea8000c1e1b00 */
[----:B------:R-:W2:Y:S01]  /*0100*/  LDG.E.64 R6, desc[UR6][R2.64] ;  /* 0x0000000602067981 */ /* 0x000ea2000c1e1b00 */
[----:B------:R-:W-:-:S04]  /*0110*/  IADD3 R0, PT, PT, R0, UR4, RZ ;  /* 0x0000000400007c10 */ /* 0x000fc8000fffe0ff */
[----:B------:R-:W-:Y:S01]  /*0120*/  ISETP.GE.AND P0, PT, R0, UR8, PT ;  /* 0x0000000800007c0c */ /* 0x000fe2000bf06270 */
[-C--:B--2---:R-:W-:Y:S02]  /*0130*/  IMAD R15, R5, R6.reuse, RZ ;  /* 0x00000006050f7224 */ /* 0x084fe400078e02ff */
[----:B------:R-:W-:-:S04]  /*0140*/  IMAD.WIDE.U32 R8, R4, R6, RZ ;  /* 0x0000000604087225 */ /* 0x000fc800078e00ff */
[----:B------:R-:W-:-:S05]  /*0150*/  IMAD R15, R4, R7, R15 ;  /* 0x00000007040f7224 */ /* 0x000fca00078e020f */
[----:B------:R-:W-:-:S05]  /*0160*/  IADD3 R9, PT, PT, R9, R15, RZ ;  /* 0x0000000f09097210 */ /* 0x000fca0007ffe0ff */
[----:B------:R1:W-:Y:S01]  /*0170*/  STG.E.64 desc[UR6][R2.64], R8 ;  /* 0x0000000802007986 */ /* 0x0003e2000c101b06 */
[----:B------:R-:W-:Y:S05]  /*0180*/  @!P0 BRA `(.L_x_44) ;  /* 0xfffffffc00d08947 */ /* 0x000fea000383ffff */
[----:B------:R-:W-:Y:S05]  /*0190*/  EXIT ;  /* 0x000000000000794d */ /* 0x000fea0003800000 */
.L_x_45:
        /* <DEDUP_REMOVED lines=14> */
.L_x_86:


//--------------------- .text._ZN4gloo24_Kernel_uint64_t_cudaSumEPmPKmi --------------------------
	.section	.text._ZN4gloo24_Kernel_uint64_t_cudaSumEPmPKmi,"ax",@progbits
	.align	128
        .global         _ZN4gloo24_Kernel_uint64_t_cudaSumEPmPKmi
        .type           _ZN4gloo24_Kernel_uint64_t_cudaSumEPmPKmi,@function
        .size           _ZN4gloo24_Kernel_uint64_t_cudaSumEPmPKmi,(.L_x_87 - _ZN4gloo24_Kernel_uint64_t_cudaSumEPmPKmi)
        .other          _ZN4gloo24_Kernel_uint64_t_cudaSumEPmPKmi,@"STO_CUDA_ENTRY STV_DEFAULT"
_ZN4gloo24_Kernel_uint64_t_cudaSumEPmPKmi:
.text._ZN4gloo24_Kernel_uint64_t_cudaSumEPmPKmi:
        /* <DEDUP_REMOVED lines=13> */
.L_x_46:
[----:B---3--:R-:W-:-:S04]  /*00d0*/  IMAD.WIDE R4, R0, 0x8, R10 ;  /* 0x0000000800047825 */ /* 0x008fc800078e020a */
[C---:B01----:R-:W-:Y:S02]  /*00e0*/  IMAD.WIDE R2, R0.reuse, 0x8, R8 ;  /* 0x0000000800027825 */ /* 0x043fe400078e0208 */
[----:B--2---:R-:W2:Y:S04]  /*00f0*/  LDG.E.64 R4, desc[UR6][R4.64] ;  /* 0x0000000604047981 */ /* 0x004ea8000c1e1b00 */
[----:B------:R-:W2:Y:S01]  /*0100*/  LDG.E.64 R6, desc[UR6][R2.64] ;  /* 0x0000000602067981 */ /* 0x000ea2000c1e1b00 */
[----:B------:R-:W-:Y:S02]  /*0110*/  IADD3 R0, PT, PT, R0, UR4, RZ ;  /* 0x0000000400007c10 */ /* 0x000fe4000fffe0ff */
[----:B--2---:R-:W-:-:S04]  /*0120*/  IADD3 R6, P0, PT, R4, R6, RZ ;  /* 0x0000000604067210 */ /* 0x004fc80007f1e0ff */
[----:B------:R-:W-:Y:S02]  /*0130*/  IADD3.X R7, PT, PT, R5, R7, RZ, P0, !PT ;  /* 0x0000000705077210 */ /* 0x000fe400007fe4ff */
[----:B------:R-:W-:-:S03]  /*0140*/  ISETP.GE.AND P0, PT, R0, UR8, PT ;  /* 0x0000000800007c0c */ /* 0x000fc6000bf06270 */
[----:B------:R1:W-:Y:S10]  /*0150*/  STG.E.64 desc[UR6][R2.64], R6 ;  /* 0x0000000602007986 */ /* 0x0003f4000c101b06 */
[----:B------:R-:W-:Y:S05]  /*0160*/  @!P0 BRA `(.L_x_46) ;  /* 0xfffffffc00d88947 */ /* 0x000fea000383ffff */
[----:B------:R-:W-:Y:S05]  /*0170*/  EXIT ;  /* 0x000000000000794d */ /* 0x000fea0003800000 */
.L_x_47:
        /* <DEDUP_REMOVED lines=16> */
.L_x_87:


//--------------------- .text._ZN4gloo27_Kernel_int64_t_cudaProductEPlPKli --------------------------
	.section	.text._ZN4gloo27_Kernel_int64_t_cudaProductEPlPKli,"ax",@progbits
	.align	128
        .global         _ZN4gloo27_Kernel_int64_t_cudaProductEPlPKli
        .type           _ZN4gloo27_Kernel_int64_t_cudaProductEPlPKli,@function
        .size           _ZN4gloo27_Kernel_int64_t_cudaProductEPlPKli,(.L_x_88 - _ZN4gloo27_Kernel_int64_t_cudaProductEPlPKli)
        .other          _ZN4gloo27_Kernel_int64_t_cudaProductEPlPKli,@"STO_CUDA_ENTRY STV_DEFAULT"
_ZN4gloo27_Kernel_int64_t_cudaProductEPlPKli:
.text._ZN4gloo27_Kernel_int64_t_cudaProductEPlPKli:
        /* <DEDUP_REMOVED lines=13> */
.L_x_48:
        /* <DEDUP_REMOVED lines=13> */
.L_x_49:
        /* <DEDUP_REMOVED lines=14> */
.L_x_88:


//--------------------- .text._ZN4gloo23_Kernel_int64_t_cudaSumEPlPKli --------------------------
	.section	.text._ZN4gloo23_Kernel_int64_t_cudaSumEPlPKli,"ax",@progbits
	.align	128
        .global         _ZN4gloo23_Kernel_int64_t_cudaSumEPlPKli
        .type           _ZN4gloo23_Kernel_int64_t_cudaSumEPlPKli,@function
        .size           _ZN4gloo23_Kernel_int64_t_cudaSumEPlPKli,(.L_x_89 - _ZN4gloo23_Kernel_int64_t_cudaSumEPlPKli)
        .other          _ZN4gloo23_Kernel_int64_t_cudaSumEPlPKli,@"STO_CUDA_ENTRY STV_DEFAULT"
_ZN4gloo23_Kernel_int64_t_cudaSumEPlPKli:
.text._ZN4gloo23_Kernel_int64_t_cudaSumEPlPKli:
        /* <DEDUP_REMOVED lines=13> */
.L_x_50:
        /* <DEDUP_REMOVED lines=11> */
.L_x_51:
        /* <DEDUP_REMOVED lines=16> */
.L_x_89:


//--------------------- .text._ZN4gloo27_Kernel_int32_t_cudaProductEPiPKii --------------------------
	.section	.text._ZN4gloo27_Kernel_int32_t_cudaProductEPiPKii,"ax",@progbits
	.align	128
        .global         _ZN4gloo27_Kernel_int32_t_cudaProductEPiPKii
        .type           _ZN4gloo27_Kernel_int32_t_cudaProductEPiPKii,@function
        .size           _ZN4gloo27_Kernel_int32_t_cudaProductEPiPKii,(.L_x_90 - _ZN4gloo27_Kernel_int32_t_cudaProductEPiPKii)
        .other          _ZN4gloo27_Kernel_int32_t_cudaProductEPiPKii,@"STO_CUDA_ENTRY STV_DEFAULT"
_ZN4gloo27_Kernel_int32_t_cudaProductEPiPKii:
.text._ZN4gloo27_Kernel_int32_t_cudaProductEPiPKii:
        /* <DEDUP_REMOVED lines=13> */
.L_x_52:
[----:B---3--:R-:W-:-:S04]  /*00d0*/  IMAD.WIDE R4, R0, 0x4, R8 ;  /* 0x0000000400047825 */ /* 0x008fc800078e0208 */
[C---:B01----:R-:W-:Y:S02]  /*00e0*/  IMAD.WIDE R2, R0.reuse, 0x4, R6 ;  /* 0x0000000400027825 */ /* 0x043fe400078e0206 */
[----:B--2---:R-:W2:Y:S04]  /*00f0*/  LDG.E R4, desc[UR6][R4.64] ;  /* 0x0000000604047981 */ /* 0x004ea8000c1e1900 */
[----:B------:R-:W2:Y:S01]  /*0100*/  LDG.E R11, desc[UR6][R2.64] ;  /* 0x00000006020b7981 */ /* 0x000ea2000c1e1900 */
[----:B------:R-:W-:-:S04]  /*0110*/  IADD3 R0, PT, PT, R0, UR4, RZ ;  /* 0x0000000400007c10 */ /* 0x000fc8000fffe0ff */
[----:B------:R-:W-:Y:S01]  /*0120*/  ISETP.GE.AND P0, PT, R0, UR8, PT ;  /* 0x0000000800007c0c */ /* 0x000fe2000bf06270 */
[----:B--2---:R-:W-:-:S05]  /*0130*/  IMAD R11, R4, R11, RZ ;  /* 0x0000000b040b7224 */ /* 0x004fca00078e02ff */
[----:B------:R1:W-:Y:S07]  /*0140*/  STG.E desc[UR6][R2.64], R11 ;  /* 0x0000000b02007986 */ /* 0x0003ee000c101906 */
[----:B------:R-:W-:Y:S05]  /*0150*/  @!P0 BRA `(.L_x_52) ;  /* 0xfffffffc00dc8947 */ /* 0x000fea000383ffff */
[----:B------:R-:W-:Y:S05]  /*0160*/  EXIT ;  /* 0x000000000000794d */ /* 0x000fea0003800000 */
.L_x_53:
        /* <DEDUP_REMOVED lines=9> */
.L_x_90:


//--------------------- .text._ZN4gloo23_Kernel_int32_t_cudaSumEPiPKii --------------------------
	.section	.text._ZN4gloo23_Kernel_int32_t_cudaSumEPiPKii,"ax",@progbits
	.align	128
        .global         _ZN4gloo23_Kernel_int32_t_cudaSumEPiPKii
        .type           _ZN4gloo23_Kernel_int32_t_cudaSumEPiPKii,@function
        .size           _ZN4gloo23_Kernel_int32_t_cudaSumEPiPKii,(.L_x_91 - _ZN4gloo23_Kernel_int32_t_cudaSumEPiPKii)
        .other          _ZN4gloo23_Kernel_int32_t_cudaSumEPiPKii,@"STO_CUDA_ENTRY STV_DEFAULT"
_ZN4gloo23_Kernel_int32_t_cudaSumEPiPKii:
.text._ZN4gloo23_Kernel_int32_t_cudaSumEPiPKii:
        /* <DEDUP_REMOVED lines=13> */
.L_x_54:
[----:B---3--:R-:W-:-:S04]  /*00d0*/  IMAD.WIDE R4, R0, 0x4, R8 ;  /* 0x0000000400047825 */ /* 0x008fc800078e0208 */
[C---:B01----:R-:W-:Y:S02]  /*00e0*/  IMAD.WIDE R2, R0.reuse, 0x4, R6 ;  /* 0x0000000400027825 */ /* 0x043fe400078e0206 */
[----:B--2---:R-:W2:Y:S04]  /*00f0*/  LDG.E R4, desc[UR6][R4.64] ;  /* 0x0000000604047981 */ /* 0x004ea8000c1e1900 */
[----:B------:R-:W2:Y:S01]  /*0100*/  LDG.E R11, desc[UR6][R2.64] ;  /* 0x00000006020b7981 */ /* 0x000ea2000c1e1900 */
[----:B------:R-:W-:-:S04]  /*0110*/  IADD3 R0, PT, PT, R0, UR4, RZ ;  /* 0x0000000400007c10 */ /* 0x000fc8000fffe0ff */
[----:B------:R-:W-:Y:S02]  /*0120*/  ISETP.GE.AND P0, PT, R0, UR8, PT ;  /* 0x0000000800007c0c */ /* 0x000fe4000bf06270 */
[----:B--2---:R-:W-:-:S05]  /*0130*/  IADD3 R11, PT, PT, R4, R11, RZ ;  /* 0x0000000b040b7210 */ /* 0x004fca0007ffe0ff */
[----:B------:R1:W-:Y:S06]  /*0140*/  STG.E desc[UR6][R2.64], R11 ;  /* 0x0000000b02007986 */ /* 0x0003ec000c101906 */
[----:B------:R-:W-:Y:S05]  /*0150*/  @!P0 BRA `(.L_x_54) ;  /* 0xfffffffc00dc8947 */ /* 0x000fea000383ffff */
[----:B------:R-:W-:Y:S05]  /*0160*/  EXIT ;  /* 0x000000000000794d */ /* 0x000fea0003800000 */
.L_x_55:
        /* <DEDUP_REMOVED lines=9> */
.L_x_91:


//--------------------- .text._ZN4gloo27_Kernel_uint8_t_cudaProductEPhPKhi --------------------------
	.section	.text._ZN4gloo27_Kernel_uint8_t_cudaProductEPhPKhi,"ax",@progbits
	.align	128
        .global         _ZN4gloo27_Kernel_uint8_t_cudaProductEPhPKhi
        .type           _ZN4gloo27_Kernel_uint8_t_cudaProductEPhPKhi,@function
        .size           _ZN4gloo27_Kernel_uint8_t_cudaProductEPhPKhi,(.L_x_92 - _ZN4gloo27_Kernel_uint8_t_cudaProductEPhPKhi)
        .other          _ZN4gloo27_Kernel_uint8_t_cudaProductEPhPKhi,@"STO_CUDA_ENTRY STV_DEFAULT"
_ZN4gloo27_Kernel_uint8_t_cudaProductEPhPKhi:
.text._ZN4gloo27_Kernel_uint8_t_cudaProductEPhPKhi:
        /* <DEDUP_REMOVED lines=10> */
[----:B------:R-:W2:Y:S01]  /*00a0*/  LDCU.128 UR12, c[0x0][0x380] ;  /* 0x00007000ff0c77ac */ /* 0x000ea20008000c00 */
[----:B0-----:R-:W-:-:S12]  /*00b0*/  UIMAD UR4, UR4, UR5, URZ ;  /* 0x00000005040472a4 */ /* 0x001fd8000f8e02ff */
.L_x_56:
[----:B------:R-:W-:Y:S02]  /*00c0*/  SHF.R.S32.HI R5, RZ, 0x1f, R0 ;  /* 0x0000001fff057819 */ /* 0x000fe40000011400 */
[C---:B0-2---:R-:W-:Y:S02]  /*00d0*/  IADD3 R2, P0, PT, R0.reuse, UR12, RZ ;  /* 0x0000000c00027c10 */ /* 0x045fe4000ff1e0ff */
[----:B------:R-:W-:Y:S02]  /*00e0*/  IADD3 R4, P1, PT, R0, UR14, RZ ;  /* 0x0000000e00047c10 */ /* 0x000fe4000ff3e0ff */
[C---:B------:R-:W-:Y:S02]  /*00f0*/  IADD3.X R3, PT, PT, R5.reuse, UR13, RZ, P0, !PT ;  /* 0x0000000d05037c10 */ /* 0x040fe400087fe4ff */
[----:B------:R-:W-:-:S03]  /*0100*/  IADD3.X R5, PT, PT, R5, UR15, RZ, P1, !PT ;  /* 0x0000000f05057c10 */ /* 0x000fc60008ffe4ff */
[----:B-1----:R-:W2:Y:S04]  /*0110*/  LDG.E.U8 R6, desc[UR6][R2.64] ;  /* 0x0000000602067981 */ /* 0x002ea8000c1e1100 */
[----:B------:R-:W2:Y:S01]  /*0120*/  LDG.E.U8 R5, desc[UR6][R4.64] ;  /* 0x0000000604057981 */ /* 0x000ea2000c1e1100 */
[----:B------:R-:W-:-:S05]  /*0130*/  VIADD R0, R0, UR4 ;  /* 0x0000000400007c36 */ /* 0x000fca0008000000 */
[----:B------:R-:W-:Y:S01]  /*0140*/  ISETP.GE.AND P0, PT, R0, UR8, PT ;  /* 0x0000000800007c0c */ /* 0x000fe2000bf06270 */
[----:B--2---:R-:W-:-:S05]  /*0150*/  IMAD R7, R6, R5, RZ ;  /* 0x0000000506077224 */ /* 0x004fca00078e02ff */
[----:B------:R0:W-:Y:S07]  /*0160*/  STG.E.U8 desc[UR6][R2.64], R7 ;  /* 0x0000000702007986 */ /* 0x0001ee000c101106 */
[----:B------:R-:W-:Y:S05]  /*0170*/  @!P0 BRA `(.L_x_56) ;  /* 0xfffffffc00d08947 */ /* 0x000fea000383ffff */
[----:B------:R-:W-:Y:S05]  /*0180*/  EXIT ;  /* 0x000000000000794d */ /* 0x000fea0003800000 */
.L_x_57:
        /* <DEDUP_REMOVED lines=15> */
.L_x_92:


//--------------------- .text._ZN4gloo23_Kernel_uint8_t_cudaSumEPhPKhi --------------------------
	.section	.text._ZN4gloo23_Kernel_uint8_t_cudaSumEPhPKhi,"ax",@progbits
	.align	128
        .global         _ZN4gloo23_Kernel_uint8_t_cudaSumEPhPKhi
        .type           _ZN4gloo23_Kernel_uint8_t_cudaSumEPhPKhi,@function
        .size           _ZN4gloo23_Kernel_uint8_t_cudaSumEPhPKhi,(.L_x_93 - _ZN4gloo23_Kernel_uint8_t_cudaSumEPhPKhi)
        .other          _ZN4gloo23_Kernel_uint8_t_cudaSumEPhPKhi,@"STO_CUDA_ENTRY STV_DEFAULT"
_ZN4gloo23_Kernel_uint8_t_cudaSumEPhPKhi:
.text._ZN4gloo23_Kernel_uint8_t_cudaSumEPhPKhi:
        /* <DEDUP_REMOVED lines=12> */
.L_x_58:
        /* <DEDUP_REMOVED lines=9> */
[----:B--2---:R-:W-:-:S05]  /*0150*/  IMAD.IADD R7, R6, 0x1, R5 ;  /* 0x0000000106077824 */ /* 0x004fca00078e0205 */
[----:B------:R0:W-:Y:S07]  /*0160*/  STG.E.U8 desc[UR6][R2.64], R7 ;  /* 0x0000000702007986 */ /* 0x0001ee000c101106 */
[----:B------:R-:W-:Y:S05]  /*0170*/  @!P0 BRA `(.L_x_58) ;  /* 0xfffffffc00d08947 */ /* 0x000fea000383ffff */
[----:B------:R-:W-:Y:S05]  /*0180*/  EXIT ;  /* 0x000000000000794d */ /* 0x000fea0003800000 */
.L_x_59:
        /* <DEDUP_REMOVED lines=15> */
.L_x_93:


//--------------------- .text._ZN4gloo26_Kernel_int8_t_cudaProductEPaPKai --------------------------
	.section	.text._ZN4gloo26_Kernel_int8_t_cudaProductEPaPKai,"ax",@progbits
	.align	128
        .global         _ZN4gloo26_Kernel_int8_t_cudaProductEPaPKai
        .type           _ZN4gloo26_Kernel_int8_t_cudaProductEPaPKai,@function
        .size           _ZN4gloo26_Kernel_int8_t_cudaProductEPaPKai,(.L_x_94 - _ZN4gloo26_Kernel_int8_t_cudaProductEPaPKai)
        .other          _ZN4gloo26_Kernel_int8_t_cudaProductEPaPKai,@"STO_CUDA_ENTRY STV_DEFAULT"
_ZN4gloo26_Kernel_int8_t_cudaProductEPaPKai:
.text._ZN4gloo26_Kernel_int8_t_cudaProductEPaPKai:
        /* <DEDUP_REMOVED lines=12> */
.L_x_60:
[----:B------:R-:W-:Y:S02]  /*00c0*/  SHF.R.S32.HI R5, RZ, 0x1f, R0 ;  /* 0x0000001fff057819 */ /* 0x000fe40000011400 */
[C---:B0-2---:R-:W-:Y:S02]  /*00d0*/  IADD3 R2, P0, PT, R0.reuse, UR12, RZ ;  /* 0x0000000c00027c10 */ /* 0x045fe4000ff1e0ff */
[----:B------:R-:W-:Y:S02]  /*00e0*/  IADD3 R4, P1, PT, R0, UR14, RZ ;  /* 0x0000000e00047c10 */ /* 0x000fe4000ff3e0ff */
[C---:B------:R-:W-:Y:S02]  /*00f0*/  IADD3.X R3, PT, PT, R5.reuse, UR13, RZ, P0, !PT ;  /* 0x0000000d05037c10 */ /* 0x040fe400087fe4ff */
[----:B------:R-:W-:-:S03]  /*0100*/  IADD3.X R5, PT, PT, R5, UR15, RZ, P1, !PT ;  /* 0x0000000f05057c10 */ /* 0x000fc60008ffe4ff */
[----:B-1----:R-:W2:Y:S04]  /*0110*/  LDG.E.S8 R6, desc[UR6][R2.64] ;  /* 0x0000000602067981 */ /* 0x002ea8000c1e1300 */
[----:B------:R-:W2:Y:S01]  /*0120*/  LDG.E.S8 R5, desc[UR6][R4.64] ;  /* 0x0000000604057981 */ /* 0x000ea2000c1e1300 */
[----:B------:R-:W-:-:S05]  /*0130*/  VIADD R0, R0, UR4 ;  /* 0x0000000400007c36 */ /* 0x000fca0008000000 */
[----:B------:R-:W-:Y:S01]  /*0140*/  ISETP.GE.AND P0, PT, R0, UR8, PT ;  /* 0x0000000800007c0c */ /* 0x000fe2000bf06270 */
[----:B--2---:R-:W-:-:S05]  /*0150*/  IMAD R7, R6, R5, RZ ;  /* 0x0000000506077224 */ /* 0x004fca00078e02ff */
[----:B------:R0:W-:Y:S07]  /*0160*/  STG.E.U8 desc[UR6][R2.64], R7 ;  /* 0x0000000702007986 */ /* 0x0001ee000c101106 */
[----:B------:R-:W-:Y:S05]  /*0170*/  @!P0 BRA `(.L_x_60) ;  /* 0xfffffffc00d08947 */ /* 0x000fea000383ffff */
[----:B------:R-:W-:Y:S05]  /*0180*/  EXIT ;  /* 0x000000000000794d */ /* 0x000fea0003800000 */
.L_x_61:
        /* <DEDUP_REMOVED lines=15> */
.L_x_94:


//--------------------- .text._ZN4gloo22_Kernel_int8_t_cudaSumEPaPKai --------------------------
	.section	.text._ZN4gloo22_Kernel_int8_t_cudaSumEPaPKai,"ax",@progbits
	.align	128
        .global         _ZN4gloo22_Kernel_int8_t_cudaSumEPaPKai
        .type           _ZN4gloo22_Kernel_int8_t_cudaSumEPaPKai,@function
        .size           _ZN4gloo22_Kernel_int8_t_cudaSumEPaPKai,(.L_x_95 - _ZN4gloo22_Kernel_int8_t_cudaSumEPaPKai)
        .other          _ZN4gloo22_Kernel_int8_t_cudaSumEPaPKai,@"STO_CUDA_ENTRY STV_DEFAULT"
_ZN4gloo22_Kernel_int8_t_cudaSumEPaPKai:
.text._ZN4gloo22_Kernel_int8_t_cudaSumEPaPKai:
        /* <DEDUP_REMOVED lines=12> */
.L_x_62:
        /* <DEDUP_REMOVED lines=13> */
.L_x_63:
        /* <DEDUP_REMOVED lines=15> */
.L_x_95:


//--------------------- .nv.shared.reserved.0     --------------------------
	.section	.nv.shared.reserved.0,"aw",@nobits
	.weak		__nv_reservedSMEM_offset_0_alias
	.size		__nv_reservedSMEM_offset_0_alias, 0, 64
	.other		__nv_reservedSMEM_offset_0_alias,@"STO_CUDA_RESERVED_SHARED STV_DEFAULT"
__nv_reservedSMEM_offset_0_alias:
	.zero		0
	.zero		64


//--------------------- .nv.global                --------------------------
	.section	.nv.global,"aw",@nobits
	.align	8
.nv.global:
	.type		_ZTVN10__cxxabiv120__si_class_type_infoE,@object
	.size		_ZTVN10__cxxabiv120__si_class_type_infoE,(_ZTTSo - _ZTVN10__cxxabiv120__si_class_type_infoE)
_ZTVN10__cxxabiv120__si_class_type_infoE:
	.zero		8
	.type		_ZTTSo,@object
	.size		_ZTTSo,(_ZTTNSt7__cxx1118basic_stringstreamIcSt11char_traitsIcESaIcEEE - _ZTTSo)
_ZTTSo:
	.zero		8
	.type		_ZTTNSt7__cxx1118basic_stringstreamIcSt11char_traitsIcESaIcEEE,@object
	.size		_ZTTNSt7__cxx1118basic_stringstreamIcSt11char_traitsIcESaIcEEE,(_ZTTSd - _ZTTNSt7__cxx1118basic_stringstreamIcSt11char_traitsIcESaIcEEE)
_ZTTNSt7__cxx1118basic_stringstreamIcSt11char_traitsIcESaIcEEE:
	.zero		8
	.type		_ZTTSd,@object
	.size		_ZTTSd,(_ZTTSi - _ZTTSd)
_ZTTSd:
	.zero		8
	.type		_ZTTSi,@object
	.size		_ZTTSi,(_ZTVN10__cxxabiv117__class_type_infoE - _ZTTSi)
_ZTTSi:
	.zero		8
	.type		_ZTVN10__cxxabiv117__class_type_infoE,@object
	.size		_ZTVN10__cxxabiv117__class_type_infoE,(_ZTVSt9basic_iosIcSt11char_traitsIcEE - _ZTVN10__cxxabiv117__class_type_infoE)
_ZTVN10__cxxabiv117__class_type_infoE:
	.zero		8
	.type		_ZTVSt9basic_iosIcSt11char_traitsIcEE,@object
	.size		_ZTVSt9basic_iosIcSt11char_traitsIcEE,(_ZTVN4gloo13EnforceNotMetE - _ZTVSt9basic_iosIcSt11char_traitsIcEE)
_ZTVSt9basic_iosIcSt11char_traitsIcEE:
	.zero		32
	.type		_ZTVN4gloo13EnforceNotMetE,@object
	.size		_ZTVN4gloo13EnforceNotMetE,(_ZTVNSt7__cxx1115basic_stringbufIcSt11char_traitsIcESaIcEEE - _ZTVN4gloo13EnforceNotMetE)
_ZTVN4gloo13EnforceNotMetE:
	.zero		40
	.type		_ZTVNSt7__cxx1115basic_stringbufIcSt11char_traitsIcESaIcEEE,@object
	.size		_ZTVNSt7__cxx1115basic_stringbufIcSt11char_traitsIcESaIcEEE,(_ZTVSt15basic_streambufIcSt11char_traitsIcEE - _ZTVNSt7__cxx1115basic_stringbufIcSt11char_traitsIcESaIcEEE)
_ZTVNSt7__cxx1115basic_stringbufIcSt11char_traitsIcESaIcEEE:
	.zero		128
	.type		_ZTVSt15basic_streambufIcSt11char_traitsIcEE,@object
	.size		_ZTVSt15basic_streambufIcSt11char_traitsIcEE,(.L_1 - _ZTVSt15basic_streambufIcSt11char_traitsIcEE)
_ZTVSt15basic_streambufIcSt11char_traitsIcEE:
	.zero		128
.L_1:


//--------------------- .nv.constant0._ZN4gloo20_Kernel_half_cudaMaxEP6__halfPKS0_i --------------------------
	.section	.nv.constant0._ZN4gloo20_Kernel_half_cudaMaxEP6__halfPKS0_i,"a",@progbits
	.sectionflags	@""
	.align	4
.nv.constant0._ZN4gloo20_Kernel_half_cudaMaxEP6__halfPKS0_i:
	.zero		916


//--------------------- .nv.constant0._ZN4gloo20_Kernel_half_cudaMinEP6__halfPKS0_i --------------------------
	.section	.nv.constant0._ZN4gloo20_Kernel_half_cudaMinEP6__halfPKS0_i,"a",@progbits
	.sectionflags	@""
	.align	4
.nv.constant0._ZN4gloo20_Kernel_half_cudaMinEP6__halfPKS0_i:
	.zero		916


//--------------------- .nv.constant0._ZN4gloo22_Kernel_double_cudaMaxEPdPKdi --------------------------
	.section	.nv.constant0._ZN4gloo22_Kernel_double_cudaMaxEPdPKdi,"a",@progbits
	.sectionflags	@""
	.align	4
.nv.constant0._ZN4gloo22_Kernel_double_cudaMaxEPdPKdi:
	.zero		916


//--------------------- .nv.constant0._ZN4gloo22_Kernel_double_cudaMinEPdPKdi --------------------------
	.section	.nv.constant0._ZN4gloo22_Kernel_double_cudaMinEPdPKdi,"a",@progbits
	.sectionflags	@""
	.align	4
.nv.constant0._ZN4gloo22_Kernel_double_cudaMinEPdPKdi:
	.zero		916


//--------------------- .nv.constant0._ZN4gloo21_Kernel_float_cudaMaxEPfPKfi --------------------------
	.section	.nv.constant0._ZN4gloo21_Kernel_float_cudaMaxEPfPKfi,"a",@progbits
	.sectionflags	@""
	.align	4
.nv.constant0._ZN4gloo21_Kernel_float_cudaMaxEPfPKfi:
	.zero		916


//--------------------- .nv.constant0._ZN4gloo21_Kernel_float_cudaMinEPfPKfi --------------------------
	.section	.nv.constant0._ZN4gloo21_Kernel_float_cudaMinEPfPKfi,"a",@progbits
	.sectionflags	@""
	.align	4
.nv.constant0._ZN4gloo21_Kernel_float_cudaMinEPfPKfi:
	.zero		916


//--------------------- .nv.constant0._ZN4gloo24_Kernel_uint64_t_cudaMaxEPmPKmi --------------------------
	.section	.nv.constant0._ZN4gloo24_Kernel_uint64_t_cudaMaxEPmPKmi,"a",@progbits
	.sectionflags	@""
	.align	4
.nv.constant0._ZN4gloo24_Kernel_uint64_t_cudaMaxEPmPKmi:
	.zero		916


//--------------------- .nv.constant0._ZN4gloo24_Kernel_uint64_t_cudaMinEPmPKmi --------------------------
	.section	.nv.constant0._ZN4gloo24_Kernel_uint64_t_cudaMinEPmPKmi,"a",@progbits
	.sectionflags	@""
	.align	4
.nv.constant0._ZN4gloo24_Kernel_uint64_t_cudaMinEPmPKmi:
	.zero		916


//--------------------- .nv.constant0._ZN4gloo23_Kernel_int64_t_cudaMaxEPlPKli --------------------------
	.section	.nv.constant0._ZN4gloo23_Kernel_int64_t_cudaMaxEPlPKli,"a",@progbits
	.sectionflags	@""
	.align	4
.nv.constant0._ZN4gloo23_Kernel_int64_t_cudaMaxEPlPKli:
	.zero		916


//--------------------- .nv.constant0._ZN4gloo23_Kernel_int64_t_cudaMinEPlPKli --------------------------
	.section	.nv.constant0._ZN4gloo23_Kernel_int64_t_cudaMinEPlPKli,"a",@progbits
	.sectionflags	@""
	.align	4
.nv.constant0._ZN4gloo23_Kernel_int64_t_cudaMinEPlPKli:
	.zero		916


//--------------------- .nv.constant0._ZN4gloo23_Kernel_int32_t_cudaMaxEPiPKii --------------------------
	.section	.nv.constant0._ZN4gloo23_Kernel_int32_t_cudaMaxEPiPKii,"a",@progbits
	.sectionflags	@""
	.align	4
.nv.constant0._ZN4gloo23_Kernel_int32_t_cudaMaxEPiPKii:
	.zero		916


//--------------------- .nv.constant0._ZN4gloo23_Kernel_int32_t_cudaMinEPiPKii --------------------------
	.section	.nv.constant0._ZN4gloo23_Kernel_int32_t_cudaMinEPiPKii,"a",@progbits
	.sectionflags	@""
	.align	4
.nv.constant0._ZN4gloo23_Kernel_int32_t_cudaMinEPiPKii:
	.zero		916


//--------------------- .nv.constant0._ZN4gloo23_Kernel_uint8_t_cudaMaxEPhPKhi --------------------------
	.section	.nv.constant0._ZN4gloo23_Kernel_uint8_t_cudaMaxEPhPKhi,"a",@progbits
	.sectionflags	@""
	.align	4
.nv.constant0._ZN4gloo23_Kernel_uint8_t_cudaMaxEPhPKhi:
	.zero		916


//--------------------- .nv.constant0._ZN4gloo23_Kernel_uint8_t_cudaMinEPhPKhi --------------------------
	.section	.nv.constant0._ZN4gloo23_Kernel_uint8_t_cudaMinEPhPKhi,"a",@progbits
	.sectionflags	@""
	.align	4
.nv.constant0._ZN4gloo23_Kernel_uint8_t_cudaMinEPhPKhi:
	.zero		916


//--------------------- .nv.constant0._ZN4gloo22_Kernel_int8_t_cudaMaxEPaPKai --------------------------
	.section	.nv.constant0._ZN4gloo22_Kernel_int8_t_cudaMaxEPaPKai,"a",@progbits
	.sectionflags	@""
	.align	4
.nv.constant0._ZN4gloo22_Kernel_int8_t_cudaMaxEPaPKai:
	.zero		916


//--------------------- .nv.constant0._ZN4gloo22_Kernel_int8_t_cudaMinEPaPKai --------------------------
	.section	.nv.constant0._ZN4gloo22_Kernel_int8_t_cudaMinEPaPKai,"a",@progbits
	.sectionflags	@""
	.align	4
.nv.constant0._ZN4gloo22_Kernel_int8_t_cudaMinEPaPKai:
	.zero		916


//--------------------- .nv.constant0._ZN4gloo24_Kernel_half_cudaProductEP6__halfPKS0_i --------------------------
	.section	.nv.constant0._ZN4gloo24_Kernel_half_cudaProductEP6__halfPKS0_i,"a",@progbits
	.sectionflags	@""
	.align	4
.nv.constant0._ZN4gloo24_Kernel_half_cudaProductEP6__halfPKS0_i:
	.zero		916


//--------------------- .nv.constant0._ZN4gloo20_Kernel_half_cudaSumEP6__halfPKS0_i --------------------------
	.section	.nv.constant0._ZN4gloo20_Kernel_half_cudaSumEP6__halfPKS0_i,"a",@progbits
	.sectionflags	@""
	.align	4
.nv.constant0._ZN4gloo20_Kernel_half_cudaSumEP6__halfPKS0_i:
	.zero		916


//--------------------- .nv.constant0._ZN4gloo26_Kernel_double_cudaProductEPdPKdi --------------------------
	.section	.nv.constant0._ZN4gloo26_Kernel_double_cudaProductEPdPKdi,"a",@progbits
	.sectionflags	@""
	.align	4
.nv.constant0._ZN4gloo26_Kernel_double_cudaProductEPdPKdi:
	.zero		916


//--------------------- .nv.constant0._ZN4gloo22_Kernel_double_cudaSumEPdPKdi --------------------------
	.section	.nv.constant0._ZN4gloo22_Kernel_double_cudaSumEPdPKdi,"a",@progbits
	.sectionflags	@""
	.align	4
.nv.constant0._ZN4gloo22_Kernel_double_cudaSumEPdPKdi:
	.zero		916


//--------------------- .nv.constant0._ZN4gloo25_Kernel_float_cudaProductEPfPKfi --------------------------
	.section	.nv.constant0._ZN4gloo25_Kernel_float_cudaProductEPfPKfi,"a",@progbits
	.sectionflags	@""
	.align	4
.nv.constant0._ZN4gloo25_Kernel_float_cudaProductEPfPKfi:
	.zero		916


//--------------------- .nv.constant0._ZN4gloo21_Kernel_float_cudaSumEPfPKfi --------------------------
	.section	.nv.constant0._ZN4gloo21_Kernel_float_cudaSumEPfPKfi,"a",@progbits
	.sectionflags	@""
	.align	4
.nv.constant0._ZN4gloo21_Kernel_float_cudaSumEPfPKfi:
	.zero		916


//--------------------- .nv.constant0._ZN4gloo28_Kernel_uint64_t_cudaProductEPmPKmi --------------------------
	.section	.nv.constant0._ZN4gloo28_Kernel_uint64_t_cudaProductEPmPKmi,"a",@progbits
	.sectionflags	@""
	.align	4
.nv.constant0._ZN4gloo28_Kernel_uint64_t_cudaProductEPmPKmi:
	.zero		916


//--------------------- .nv.constant0._ZN4gloo24_Kernel_uint64_t_cudaSumEPmPKmi --------------------------
	.section	.nv.constant0._ZN4gloo24_Kernel_uint64_t_cudaSumEPmPKmi,"a",@progbits
	.sectionflags	@""
	.align	4
.nv.constant0._ZN4gloo24_Kernel_uint64_t_cudaSumEPmPKmi:
	.zero		916


//--------------------- .nv.constant0._ZN4gloo27_Kernel_int64_t_cudaProductEPlPKli --------------------------
	.section	.nv.constant0._ZN4gloo27_Kernel_int64_t_cudaProductEPlPKli,"a",@progbits
	.sectionflags	@""
	.align	4
.nv.constant0._ZN4gloo27_Kernel_int64_t_cudaProductEPlPKli:
	.zero		916


//--------------------- .nv.constant0._ZN4gloo23_Kernel_int64_t_cudaSumEPlPKli --------------------------
	.section	.nv.constant0._ZN4gloo23_Kernel_int64_t_cudaSumEPlPKli,"a",@progbits
	.sectionflags	@""
	.align	4
.nv.constant0._ZN4gloo23_Kernel_int64_t_cudaSumEPlPKli:
	.zero		916


//--------------------- .nv.constant0._ZN4gloo27_Kernel_int32_t_cudaProductEPiPKii --------------------------
	.section	.nv.constant0._ZN4gloo27_Kernel_int32_t_cudaProductEPiPKii,"a",@progbits
	.sectionflags	@""
	.align	4
.nv.constant0._ZN4gloo27_Kernel_int32_t_cudaProductEPiPKii:
	.zero		916


//--------------------- .nv.constant0._ZN4gloo23_Kernel_int32_t_cudaSumEPiPKii --------------------------
	.section	.nv.constant0._ZN4gloo23_Kernel_int32_t_cudaSumEPiPKii,"a",@progbits
	.sectionflags	@""
	.align	4
.nv.constant0._ZN4gloo23_Kernel_int32_t_cudaSumEPiPKii:
	.zero		916


//--------------------- .nv.constant0._ZN4gloo27_Kernel_uint8_t_cudaProductEPhPKhi --------------------------
	.section	.nv.constant0._ZN4gloo27_Kernel_uint8_t_cudaProductEPhPKhi,"a",@progbits
	.sectionflags	@""
	.align	4
.nv.constant0._ZN4gloo27_Kernel_uint8_t_cudaProductEPhPKhi:
	.zero		916


//--------------------- .nv.constant0._ZN4gloo23_Kernel_uint8_t_cudaSumEPhPKhi --------------------------
	.section	.nv.constant0._ZN4gloo23_Kernel_uint8_t_cudaSumEPhPKhi,"a",@progbits
	.sectionflags	@""
	.align	4
.nv.constant0._ZN4gloo23_Kernel_uint8_t_cudaSumEPhPKhi:
	.zero		916


//--------------------- .nv.constant0._ZN4gloo26_Kernel_int8_t_cudaProductEPaPKai --------------------------
	.section	.nv.constant0._ZN4gloo26_Kernel_int8_t_cudaProductEPaPKai,"a",@progbits
	.sectionflags	@""
	.align	4
.nv.constant0._ZN4gloo26_Kernel_int8_t_cudaProductEPaPKai:
	.zero		916


//--------------------- .nv.constant0._ZN4gloo22_Kernel_int8_t_cudaSumEPaPKai --------------------------
	.section	.nv.constant0._ZN4gloo22_Kernel_int8_t_cudaSumEPaPKai,"a",@progbits
	.sectionflags	@""
	.align	4
.nv.constant0._ZN4gloo22_Kernel_int8_t_cudaSumEPaPKai:
	.zero		916


//--------------------- SYMBOLS --------------------------

	.type		.nv.reservedSmem.offset0,@object
	.size		.nv.reservedSmem.offset0,0x4
